def matmul_kernel(
    a_ptr,
    b_ptr,
    c_ptr,
    M,
    N,
    K,
    stride_am,
    stride_ak,
    stride_bk,
    stride_bn,
    stride_cm,
    stride_cn,
    BLOCK_M: tl.constexpr,
    BLOCK_N: tl.constexpr,
    BLOCK_K: tl.constexpr,
    GROUP_M: tl.constexpr,
):
    pid = tl.program_id(axis=0)
    num_pid_m = tl.cdiv(M, BLOCK_M)
    num_pid_n = tl.cdiv(N, BLOCK_N)
    num_pid_in_group = GROUP_M * num_pid_n
    group_id = pid // num_pid_in_group
    first_pid_m = group_id * GROUP_M
    group_size_m = min(num_pid_m - first_pid_m, GROUP_M)
    pid_m = first_pid_m + ((pid % num_pid_in_group) % group_size_m)
    pid_n = (pid % num_pid_in_group) // group_size_m

    offs_am = (pid_m * BLOCK_M + tl.arange(0, BLOCK_M)) % M
    offs_bn = (pid_n * BLOCK_N + tl.arange(0, BLOCK_N)) % N
    offs_k = tl.arange(0, BLOCK_K)
    a_ptrs = a_ptr + offs_am[:, None] * stride_am + offs_k[None, :] * stride_ak
    b_ptrs = b_ptr + offs_k[:, None] * stride_bk + offs_bn[None, :] * stride_bn

    acc = tl.zeros((BLOCK_M, BLOCK_N), dtype=tl.float32)
    for kk in range(0, tl.cdiv(K, BLOCK_K)):
        a = tl.load(a_ptrs, mask=offs_k[None, :] < K - kk * BLOCK_K, other=0.0)
        b = tl.load(b_ptrs, mask=offs_k[:, None] < K - kk * BLOCK_K, other=0.0)
        acc = tl.dot(a, b, acc)
        a_ptrs += BLOCK_K * stride_ak
        b_ptrs += BLOCK_K * stride_bk

    c = acc.to(c_ptr.dtype.element_ty)
    offs_cm = pid_m * BLOCK_M + tl.arange(0, BLOCK_M)
    offs_cn = pid_n * BLOCK_N + tl.arange(0, BLOCK_N)
    c_ptrs = c_ptr + offs_cm[:, None] * stride_cm + offs_cn[None, :] * stride_cn
    mask = (offs_cm[:, None] < M) & (offs_cn[None, :] < N)
    tl.store(c_ptrs, c, mask=mask)

# config = {"BLOCK_K": 64, "BLOCK_M": 128, "BLOCK_N": 128, "GROUP_M": 4, "arch": "sm_100", "dtype": "fp16", "num_ctas": 1, "num_stages": 3, "num_warps": 4}
# arch = sm_100


// ===== COMPILED SASS (sm_100a) =====

	.target	sm_100a

	.elftype	@"ET_EXEC"


//--------------------- .note.nv.tkinfo           --------------------------
	.section	.note.nv.tkinfo,"",@"SHT_NOTE"
	.sectionflags	@"SHF_NOTE_NV_TKINFO"
	.tkinfo
        /*0018*/ 	.word	0x00000081
        /*0030*/ 	.string	""
        /*0030*/ 	.string	"ptxas-blackwell"
        /*0030*/ 	.string	"Cuda compilation tools, release 12.9, V12.9.86"
        /*0030*/ 	.string	"Build cuda_12.9.r12.9/compiler.36037853_0"
        /*0030*/ 	.string	"-v  -suppress-debug-info  -lineinfo  -arch sm_100a "



//--------------------- .note.nv.cuver            --------------------------
	.section	.note.nv.cuver,"",@"SHT_NOTE"
	.sectionflags	@"SHF_NOTE_NV_CUVER"
        /*0018*/ 	.short	0x0001
        /*001a*/ 	.short	0x0064
        /*001c*/ 	.short	0x0001
        /*001e*/ 	.short	0x0000
        /*0020*/ 	.short	0x0001
        /*0022*/ 	.short	0x0000


//--------------------- .nv.info                  --------------------------
	.section	.nv.info,"",@"SHT_CUDA_INFO"
	.align	4


	//----- nvinfo : EIATTR_REGCOUNT
	.align		4
        /*0000*/ 	.byte	0x04, 0x2f
        /*0002*/ 	.short	(.L_4 - .L_3)
	.align		4
.L_3:
        /*0004*/ 	.word	index@(matmul_kernel)
        /*0008*/ 	.word	0x000000ff


	//----- nvinfo : EIATTR_FRAME_SIZE
	.align		4
.L_4:
        /*000c*/ 	.byte	0x04, 0x11
        /*000e*/ 	.short	(.L_6 - .L_5)
	.align		4
.L_5:
        /*0010*/ 	.word	index@($__internal_2_$__cuda_sm10x_tcgen05_guardrail_trap_unallocated_columns_being_dealloced)
        /*0014*/ 	.word	0x00000088


	//----- nvinfo : EIATTR_FRAME_SIZE
	.align		4
.L_6:
        /*0018*/ 	.byte	0x04, 0x11
        /*001a*/ 	.short	(.L_8 - .L_7)
	.align		4
.L_7:
        /*001c*/ 	.word	index@($__internal_1_$__cuda_sm10x_tcgen05_guardrail_trap_phase_invalid_during_alloc)
        /*0020*/ 	.word	0x00000088


	//----- nvinfo : EIATTR_FRAME_SIZE
	.align		4
.L_8:
        /*0024*/ 	.byte	0x04, 0x11
        /*0026*/ 	.short	(.L_10 - .L_9)
	.align		4
.L_9:
        /*0028*/ 	.word	index@($__internal_0_$__cuda_sm10x_tcgen05_guardrail_trap_col_being_dealloced_not_returned_by_alloc)
        /*002c*/ 	.word	0x00000088


	//----- nvinfo : EIATTR_FRAME_SIZE
	.align		4
.L_10:
        /*0030*/ 	.byte	0x04, 0x11
        /*0032*/ 	.short	(.L_12 - .L_11)
	.align		4
.L_11:
        /*0034*/ 	.word	index@(matmul_kernel)
        /*0038*/ 	.word	0x00000088


	//----- nvinfo : EIATTR_MIN_STACK_SIZE
	.align		4
.L_12:
        /*003c*/ 	.byte	0x04, 0x12
        /*003e*/ 	.short	(.L_14 - .L_13)
	.align		4
.L_13:
        /*0040*/ 	.word	index@(matmul_kernel)
        /*0044*/ 	.word	0x00000088
.L_14:


//--------------------- .nv.info.matmul_kernel    --------------------------
	.section	.nv.info.matmul_kernel,"",@"SHT_CUDA_INFO"
	.sectionflags	@""
	.align	4


	//----- nvinfo : EIATTR_CUDA_API_VERSION
	.align		4
        /*0000*/ 	.byte	0x04, 0x37
        /*0002*/ 	.short	(.L_16 - .L_15)
.L_15:
        /*0004*/ 	.word	0x00000081


	//----- nvinfo : EIATTR_KPARAM_INFO
	.align		4
.L_16:
        /*0008*/ 	.byte	0x04, 0x17
        /*000a*/ 	.short	(.L_18 - .L_17)
.L_17:
        /*000c*/ 	.word	0x00000000
        /*0010*/ 	.short	0x000d
        /*0012*/ 	.short	0x0048
        /*0014*/ 	.byte	0x00, 0xf4, 0x21, 0x00


	//----- nvinfo : EIATTR_KPARAM_INFO
	.align		4
.L_18:
        /*0018*/ 	.byte	0x04, 0x17
        /*001a*/ 	.short	(.L_20 - .L_19)
.L_19:
        /*001c*/ 	.word	0x00000000
        /*0020*/ 	.short	0x000c
        /*0022*/ 	.short	0x0040
        /*0024*/ 	.byte	0x00, 0xf4, 0x21, 0x00


	//----- nvinfo : EIATTR_KPARAM_INFO
	.align		4
.L_20:
        /*0028*/ 	.byte	0x04, 0x17
        /*002a*/ 	.short	(.L_22 - .L_21)
.L_21:
        /*002c*/ 	.word	0x00000000
        /*0030*/ 	.short	0x000b
        /*0032*/ 	.short	0x0038
        /*0034*/ 	.byte	0x00, 0xf0, 0x11, 0x00


	//----- nvinfo : EIATTR_KPARAM_INFO
	.align		4
.L_22:
        /*0038*/ 	.byte	0x04, 0x17
        /*003a*/ 	.short	(.L_24 - .L_23)
.L_23:
        /*003c*/ 	.word	0x00000000
        /*0040*/ 	.short	0x000a
        /*0042*/ 	.short	0x0034
        /*0044*/ 	.byte	0x00, 0xf0, 0x11, 0x00


	//----- nvinfo : EIATTR_KPARAM_INFO
	.align		4
.L_24:
        /*0048*/ 	.byte	0x04, 0x17
        /*004a*/ 	.short	(.L_26 - .L_25)
.L_25:
        /*004c*/ 	.word	0x00000000
        /*0050*/ 	.short	0x0009
        /*0052*/ 	.short	0x0030
        /*0054*/ 	.byte	0x00, 0xf0, 0x11, 0x00


	//----- nvinfo : EIATTR_KPARAM_INFO
	.align		4
.L_26:
        /*0058*/ 	.byte	0x04, 0x17
        /*005a*/ 	.short	(.L_28 - .L_27)
.L_27:
        /*005c*/ 	.word	0x00000000
        /*0060*/ 	.short	0x0008
        /*0062*/ 	.short	0x002c
        /*0064*/ 	.byte	0x00, 0xf0, 0x11, 0x00


	//----- nvinfo : EIATTR_KPARAM_INFO
	.align		4
.L_28:
        /*0068*/ 	.byte	0x04, 0x17
        /*006a*/ 	.short	(.L_30 - .L_29)
.L_29:
        /*006c*/ 	.word	0x00000000
        /*0070*/ 	.short	0x0007
        /*0072*/ 	.short	0x0028
        /*0074*/ 	.byte	0x00, 0xf0, 0x11, 0x00


	//----- nvinfo : EIATTR_KPARAM_INFO
	.align		4
.L_30:
        /*0078*/ 	.byte	0x04, 0x17
        /*007a*/ 	.short	(.L_32 - .L_31)
.L_31:
        /*007c*/ 	.word	0x00000000
        /*0080*/ 	.short	0x0006
        /*0082*/ 	.short	0x0024
        /*0084*/ 	.byte	0x00, 0xf0, 0x11, 0x00


	//----- nvinfo : EIATTR_KPARAM_INFO
	.align		4
.L_32:
        /*0088*/ 	.byte	0x04, 0x17
        /*008a*/ 	.short	(.L_34 - .L_33)
.L_33:
        /*008c*/ 	.word	0x00000000
        /*0090*/ 	.short	0x0005
        /*0092*/ 	.short	0x0020
        /*0094*/ 	.byte	0x00, 0xf0, 0x11, 0x00


	//----- nvinfo : EIATTR_KPARAM_INFO
	.align		4
.L_34:
        /*0098*/ 	.byte	0x04, 0x17
        /*009a*/ 	.short	(.L_36 - .L_35)
.L_35:
        /*009c*/ 	.word	0x00000000
        /*00a0*/ 	.short	0x0004
        /*00a2*/ 	.short	0x001c
        /*00a4*/ 	.byte	0x00, 0xf0, 0x11, 0x00


	//----- nvinfo : EIATTR_KPARAM_INFO
	.align		4
.L_36:
        /*00a8*/ 	.byte	0x04, 0x17
        /*00aa*/ 	.short	(.L_38 - .L_37)
.L_37:
        /*00ac*/ 	.word	0x00000000
        /*00b0*/ 	.short	0x0003
        /*00b2*/ 	.short	0x0018
        /*00b4*/ 	.byte	0x00, 0xf0, 0x11, 0x00


	//----- nvinfo : EIATTR_KPARAM_INFO
	.align		4
.L_38:
        /*00b8*/ 	.byte	0x04, 0x17
        /*00ba*/ 	.short	(.L_40 - .L_39)
.L_39:
        /*00bc*/ 	.word	0x00000000
        /*00c0*/ 	.short	0x0002
        /*00c2*/ 	.short	0x0010
        /*00c4*/ 	.byte	0x00, 0xf4, 0x21, 0x00


	//----- nvinfo : EIATTR_KPARAM_INFO
	.align		4
.L_40:
        /*00c8*/ 	.byte	0x04, 0x17
        /*00ca*/ 	.short	(.L_42 - .L_41)
.L_41:
        /*00cc*/ 	.word	0x00000000
        /*00d0*/ 	.short	0x0001
        /*00d2*/ 	.short	0x0008
        /*00d4*/ 	.byte	0x00, 0xf4, 0x21, 0x00


	//----- nvinfo : EIATTR_KPARAM_INFO
	.align		4
.L_42:
        /*00d8*/ 	.byte	0x04, 0x17
        /*00da*/ 	.short	(.L_44 - .L_43)
.L_43:
        /*00dc*/ 	.word	0x00000000
        /*00e0*/ 	.short	0x0000
        /*00e2*/ 	.short	0x0000
        /*00e4*/ 	.byte	0x00, 0xf4, 0x21, 0x00


	//----- nvinfo : EIATTR_AT_ENTRY_FRAGMENTS
	.align		4
.L_44:
        /*00e8*/ 	.byte	0x04, 0x4f
        /*00ea*/ 	.short	(.L_46 - .L_45)


	//   ....[0]....
.L_45:
        /*00ec*/ 	.word	0x00000004


	//----- nvinfo : EIATTR_RESERVED_SMEM_USED
	.align		4
.L_46:
        /*00f0*/ 	.byte	0x01, 0x41
	.zero		2


	//----- nvinfo : EIATTR_SPARSE_MMA_MASK
	.align		4
        /*00f4*/ 	.byte	0x03, 0x50
        /*00f6*/ 	.short	0x0000


	//----- nvinfo : EIATTR_TCGEN05_1CTA_USED
	.align		4
        /*00f8*/ 	.byte	0x01, 0x51
	.zero		2


	//----- nvinfo : EIATTR_MAXREG_COUNT
	.align		4
        /*00fc*/ 	.byte	0x03, 0x1b
        /*00fe*/ 	.short	0x00ff


	//----- nvinfo : EIATTR_NUM_BARRIERS
	.align		4
        /*0100*/ 	.byte	0x02, 0x4c
        /*0102*/ 	.byte	0x01
	.zero		1


	//----- nvinfo : EIATTR_ANNOTATIONS
	.align		4
        /*0104*/ 	.byte	0x04, 0x55
        /*0106*/ 	.short	(.L_48 - .L_47)


	//   ....[0]....
.L_47:
        /*0108*/ 	.word	0x00000001
        /*010c*/ 	.byte	0x70, 0x09, 0x00, 0x00, 0x01, 0x00, 0x00, 0x00, 0x20, 0x73, 0x00, 0x00, 0x01, 0x00, 0x00, 0x00
        /* <DEDUP_REMOVED lines=35> */
        /*034c*/ 	.byte	0x40, 0xc8, 0x00, 0x00


	//----- nvinfo : EIATTR_INT_WARP_WIDE_INSTR_OFFSETS
	.align		4
.L_48:
        /*0350*/ 	.byte	0x04, 0x31
        /*0352*/ 	.short	(.L_50 - .L_49)


	//   ....[0]....
.L_49:
        /*0354*/ 	.word	0x00004080


	//   ....[1]....
        /*0358*/ 	.word	0x000040b0


	//   ....[2]....
        /*035c*/ 	.word	0x00007440


	//   ....[3]....
        /*0360*/ 	.word	0x00010960


	//   ....[4]....
        /*0364*/ 	.word	0x000109b0


	//----- nvinfo : EIATTR_COOP_GROUP_MASK_REGIDS
	.align		4
.L_50:
        /*0368*/ 	.byte	0x04, 0x29
        /*036a*/ 	.short	(.L_52 - .L_51)


	//   ....[0]....
.L_51:
        /*036c*/ 	.word	0xffffffff


	//   ....[1]....
        /*0370*/ 	.word	0xffffffff


	//   ....[2]....
        /*0374*/ 	.word	0xffffffff


	//   ....[3]....
        /*0378*/ 	.word	0xffffffff


	//----- nvinfo : EIATTR_COOP_GROUP_INSTR_OFFSETS
	.align		4
.L_52:
        /*037c*/ 	.byte	0x04, 0x28
        /*037e*/ 	.short	(.L_54 - .L_53)


	//   ....[0]....
.L_53:
        /*0380*/ 	.word	0x00000080


	//   ....[1]....
        /*0384*/ 	.word	0x00000340


	//   ....[2]....
        /*0388*/ 	.word	0x000107f0


	//   ....[3]....
        /*038c*/ 	.word	0x00010a60


	//----- nvinfo : EIATTR_VRC_CTA_INIT_COUNT
	.align		4
.L_54:
        /*0390*/ 	.byte	0x02, 0x4a
        /*0392*/ 	.byte	0x80
	.zero		1


	//----- nvinfo : EIATTR_MBARRIER_INSTR_OFFSETS
	.align		4
        /*0394*/ 	.byte	0x04, 0x39
        /*0396*/ 	.short	(.L_56 - .L_55)


	//   ....[0]....
.L_55:
        /*0398*/ 	.word	0x000041a0
        /*039c*/ 	.word	0x000000ff
        /*03a0*/ 	.word	0x00000000
        /*03a4*/ 	.short	0x0100
        /*03a6*/ 	.byte	0x0b
	.zero		1


	//   ....[1]....
        /*03a8*/ 	.word	0x00007460
        /*03ac*/ 	.word	0x000000ff
        /*03b0*/ 	.word	0x00008008
        /*03b4*/ 	.short	0x0100
        /*03b6*/ 	.byte	0x09
	.zero		1


	//   ....[2]....
        /*03b8*/ 	.word	0x0000b210
        /*03bc*/ 	.word	0x000000ff
        /*03c0*/ 	.word	0x00000000
        /*03c4*/ 	.short	0x010a
        /*03c6*/ 	.byte	0x0b
	.zero		1


	//   ....[3]....
        /*03c8*/ 	.word	0x0000c820
        /*03cc*/ 	.word	0x000000ff
        /*03d0*/ 	.word	0x00000000
        /*03d4*/ 	.short	0x010a
        /*03d6*/ 	.byte	0x0b
	.zero		1


	//   ....[4]....
        /*03d8*/ 	.word	0x0000c910
        /*03dc*/ 	.word	0x000000ff
        /*03e0*/ 	.word	0x00008000
        /*03e4*/ 	.short	0x0108
        /*03e6*/ 	.byte	0x09
	.zero		1


	//   ....[5]....
        /*03e8*/ 	.word	0x0000c940
        /*03ec*/ 	.word	0x000000ff
        /*03f0*/ 	.word	0x00008008
        /*03f4*/ 	.short	0x0108
        /*03f6*/ 	.byte	0x09
	.zero		1


	//   ....[6]....
        /*03f8*/ 	.word	0x00010a80
        /*03fc*/ 	.word	0x000000ff
        /*0400*/ 	.word	0x00000000
        /*0404*/ 	.short	0x010a
        /*0406*/ 	.byte	0x0b
	.zero		1


	//   ....[7]....
        /*0408*/ 	.word	0x00010ab0
        /*040c*/ 	.word	0x000000ff
        /*0410*/ 	.word	0x00000000
        /*0414*/ 	.short	0x010a
        /*0416*/ 	.byte	0x0b
	.zero		1


	//----- nvinfo : EIATTR_NUM_MBARRIERS
	.align		4
.L_56:
        /*0418*/ 	.byte	0x03, 0x38
        /*041a*/ 	.short	0x0002


	//----- nvinfo : EIATTR_EXIT_INSTR_OFFSETS
	.align		4
        /*041c*/ 	.byte	0x04, 0x1c
        /*041e*/ 	.short	(.L_58 - .L_57)


	//   ....[0]....
.L_57:
        /*0420*/ 	.word	0x00010a70


	//----- nvinfo : EIATTR_REQNTID
	.align		4
.L_58:
        /*0424*/ 	.byte	0x04, 0x10
        /*0426*/ 	.short	(.L_60 - .L_59)
.L_59:
        /*0428*/ 	.word	0x00000080
        /*042c*/ 	.word	0x00000001
        /*0430*/ 	.word	0x00000001


	//----- nvinfo : EIATTR_CRS_STACK_SIZE
	.align		4
.L_60:
        /*0434*/ 	.byte	0x04, 0x1e
        /*0436*/ 	.short	(.L_62 - .L_61)
.L_61:
        /*0438*/ 	.word	0x00000000


	//----- nvinfo : EIATTR_CBANK_PARAM_SIZE
	.align		4
.L_62:
        /*043c*/ 	.byte	0x03, 0x19
        /*043e*/ 	.short	0x0050


	//----- nvinfo : EIATTR_PARAM_CBANK
	.align		4
        /*0440*/ 	.byte	0x04, 0x0a
        /*0442*/ 	.short	(.L_64 - .L_63)
	.align		4
.L_63:
        /*0444*/ 	.word	index@(.nv.constant0.matmul_kernel)
        /*0448*/ 	.short	0x0380
        /*044a*/ 	.short	0x0050


	//----- nvinfo : EIATTR_SW_WAR
	.align		4
.L_64:
        /*044c*/ 	.byte	0x04, 0x36
        /*044e*/ 	.short	(.L_66 - .L_65)
.L_65:
        /*0450*/ 	.word	0x00000008
.L_66:


//--------------------- .nv.compat                --------------------------
	.section	.nv.compat,"",@"SHT_CUDA_COMPAT_INFO"
	.align	4
        /*0000*/ 	.byte	0x02, 0x02, 0x02, 0x00, 0x02, 0x05, 0x05, 0x00, 0x02, 0x03, 0x00, 0x00, 0x02, 0x06, 0x01, 0x00


//--------------------- .nv.callgraph             --------------------------
	.section	.nv.callgraph,"",@"SHT_CUDA_CALLGRAPH"
	.align	4
	.sectionentsize	8
	.align		4
        /*0000*/ 	.word	0x00000000
	.align		4
        /*0004*/ 	.word	0xffffffff
	.align		4
        /*0008*/ 	.word	0x00000000
	.align		4
        /*000c*/ 	.word	0xfffffffe
	.align		4
        /*0010*/ 	.word	0x00000000
	.align		4
        /*0014*/ 	.word	0xfffffffd
	.align		4
        /*0018*/ 	.word	0x00000000
	.align		4
        /*001c*/ 	.word	0xfffffffc


//--------------------- .text.matmul_kernel       --------------------------
	.section	.text.matmul_kernel,"ax",@progbits
	.align	128
        .global         matmul_kernel
        .type           matmul_kernel,@function
        .size           matmul_kernel,(.L_x_21 - matmul_kernel)
        .other          matmul_kernel,@"STO_CUDA_ENTRY STV_DEFAULT"
matmul_kernel:
.text.matmul_kernel:
[----:B------:R-:W0:Y:S01]  /*0000*/  LDC R1, c[0x0][0x37c] ;  /* 0x0000df00ff017b82 */ /* 0x000e220000000800 */
[----:B------:R-:W1:Y:S01]  /*0010*/  S2R R39, SR_TID.X ;  /* 0x0000000000277919 */ /* 0x000e620000002100 */
[----:B0-----:R-:W-:Y:S01]  /*0020*/  VIADD R1, R1, 0xffffff78 ;  /* 0xffffff7801017836 */ /* 0x001fe20000000000 */
[----:B------:R-:W0:Y:S01]  /*0030*/  LDCU.64 UR22, c[0x0][0x358] ;  /* 0x00006b00ff1677ac */ /* 0x000e220008000a00 */
[----:B-1----:R-:W-:-:S13]  /*0040*/  ISETP.GE.U32.AND P0, PT, R39, 0x20, PT ;  /* 0x000000202700780c */ /* 0x002fda0003f06070 */
[----:B------:R-:W-:Y:S02]  /*0050*/  VOTEU.ANY UP0, P0 ;  /* 0x0000000000ff7886 */ /* 0x000fe40000000100 */
[----:B------:R-:W-:Y:S05]  /*0060*/  BRA.U UP0, `(.L_x_0) ;  /* 0x0000000100b87547 */ /* 0x000fea000b800000 */
[----:B------:R-:W1:Y:S01]  /*0070*/  S2UR UR6, SR_CgaCtaId ;  /* 0x00000000000679c3 */ /* 0x000e620000008800 */
[----:B------:R-:W-:Y:S01]  /*0080*/  NOP ;  /* 0x0000000000007918 */ /* 0x000fe20000000000 */
[----:B------:R-:W-:Y:S02]  /*0090*/  UMOV UR4, 0x40 ;  /* 0x0000004000047882 */ /* 0x000fe40000000000 */
[----:B-1----:R-:W-:-:S09]  /*00a0*/  ULEA UR4, UR6, UR4, 0x18 ;  /* 0x0000000406047291 */ /* 0x002fd2000f8ec0ff */
[----:B------:R-:W1:Y:S01]  /*00b0*/  LDS.U8 R0, [UR4] ;  /* 0x00000004ff007984 */ /* 0x000e620008000000 */
[----:B------:R-:W-:Y:S02]  /*00c0*/  UMOV UR4, 0x400 ;  /* 0x0000040000047882 */ /* 0x000fe40000000000 */
[----:B------:R-:W-:Y:S01]  /*00d0*/  ULEA UR4, UR6, UR4, 0x18 ;  /* 0x0000000406047291 */ /* 0x000fe2000f8ec0ff */
[----:B-1----:R-:W-:-:S13]  /*00e0*/  ISETP.NE.AND P0, PT, R0, RZ, PT ;  /* 0x000000ff0000720c */ /* 0x002fda0003f05270 */
[----:B------:R-:W-:Y:S05]  /*00f0*/  @P0 BRA `(.L_x_1) ;  /* 0x00000000007c0947 */ /* 0x000fea0003800000 */
[----:B------:R-:W-:-:S13]  /*0100*/  ELECT P0, URZ, PT ;  /* 0x0000000000ff782f */ /* 0x000fda0003800000 */
[----:B------:R-:W-:Y:S05]  /*0110*/  @!P0 BRA `(.L_x_2) ;  /* 0x0000000000848947 */ /* 0x000fea0003800000 */
[----:B------:R-:W-:Y:S01]  /*0120*/  UMOV UR5, 0x8 ;  /* 0x0000000800057882 */ /* 0x000fe20000000000 */
[----:B------:R-:W-:Y:S02]  /*0130*/  IMAD.MOV.U32 R4, RZ, RZ, 0x1 ;  /* 0x00000001ff047424 */ /* 0x000fe400078e00ff */
[----:B------:R-:W-:Y:S02]  /*0140*/  IMAD.MOV.U32 R5, RZ, RZ, 0xff ;  /* 0x000000ffff057424 */ /* 0x000fe400078e00ff */
[----:B------:R-:W-:Y:S04]  /*0150*/  DEPBAR.LE SB1, 0x36 ;  /* 0x00009d800000791a */ /* 0x000fe80000000000 */
[----:B------:R-:W1:Y:S02]  /*0160*/  UTCATOMSWS.FIND_AND_SET.ALIGN UP1, UR5, UR5 ;  /* 0x00000005000575e3 */ /* 0x000e640008020800 */
[----:B-1----:R-:W-:-:S04]  /*0170*/  PLOP3.LUT P0, PT, PT, PT, UP1, 0x80, 0x8 ;  /* 0x000000000008781c */ /* 0x002fc80003f0f018 */
[----:B------:R-:W-:-:S04]  /*0180*/  SEL R0, RZ, 0xffffffff, !P0 ;  /* 0xffffffffff007807 */ /* 0x000fc80004000000 */
[----:B------:R-:W-:Y:S01]  /*0190*/  ISETP.NE.AND P0, PT, R0, RZ, PT ;  /* 0x000000ff0000720c */ /* 0x000fe20003f05270 */
[----:B------:R-:W-:-:S12]  /*01a0*/  IMAD.U32 R0, RZ, RZ, UR5 ;  /* 0x00000005ff007e24 */ /* 0x000fd8000f8e00ff */
[----:B------:R-:W-:Y:S05]  /*01b0*/  @P0 BRA `(.L_x_3) ;  /* 0x0000000000240947 */ /* 0x000fea0003800000 */
.L_x_4:
[----:B------:R-:W-:Y:S05]  /*01c0*/  NANOSLEEP 0x64 ;  /* 0x000000640000795d */ /* 0x000fea0003800000 */
[----:B------:R-:W-:-:S05]  /*01d0*/  UMOV UR5, 0x8 ;  /* 0x0000000800057882 */ /* 0x000fca0000000000 */
[----:B------:R-:W-:Y:S04]  /*01e0*/  DEPBAR.LE SB1, 0x36 ;  /* 0x00009d800000791a */ /* 0x000fe80000000000 */
[----:B------:R-:W1:Y:S02]  /*01f0*/  UTCATOMSWS.FIND_AND_SET.ALIGN UP1, UR5, UR5 ;  /* 0x00000005000575e3 */ /* 0x000e640008020800 */
[----:B-1----:R-:W-:-:S04]  /*0200*/  PLOP3.LUT P0, PT, PT, PT, UP1, 0x80, 0x8 ;  /* 0x000000000008781c */ /* 0x002fc80003f0f018 */
[----:B------:R-:W-:-:S04]  /*0210*/  SEL R0, RZ, 0xffffffff, !P0 ;  /* 0xffffffffff007807 */ /* 0x000fc80004000000 */
[----:B------:R-:W-:Y:S01]  /*0220*/  ISETP.NE.AND P0, PT, R0, RZ, PT ;  /* 0x000000ff0000720c */ /* 0x000fe20003f05270 */
[----:B------:R-:W-:-:S12]  /*0230*/  IMAD.U32 R0, RZ, RZ, UR5 ;  /* 0x00000005ff007e24 */ /* 0x000fd8000f8e00ff */
[----:B------:R-:W-:Y:S05]  /*0240*/  @!P0 BRA `(.L_x_4) ;  /* 0xfffffffc00dc8947 */ /* 0x000fea000383ffff */
.L_x_3:
[C---:B------:R-:W-:Y:S01]  /*0250*/  VIADD R3, R0.reuse, 0x10 ;  /* 0x0000001000037836 */ /* 0x040fe20000000000 */
[----:B------:R-:W-:Y:S01]  /*0260*/  UMOV UR5, 0x50 ;  /* 0x0000005000057882 */ /* 0x000fe20000000000 */
[----:B------:R-:W-:Y:S01]  /*0270*/  SHF.L.U32 R2, R5, R0, RZ ;  /* 0x0000000005027219 */ /* 0x000fe200000006ff */
[----:B------:R-:W-:Y:S01]  /*0280*/  ULEA UR5, UR6, UR5, 0x18 ;  /* 0x0000000506057291 */ /* 0x000fe2000f8ec0ff */
[----:B------:R-:W-:Y:S01]  /*0290*/  IMAD.SHL.U32 R0, R0, 0x20, RZ ;  /* 0x0000002000007824 */ /* 0x000fe200078e00ff */
[----:B------:R-:W-:-:S04]  /*02a0*/  SHF.L.U32 R3, R4, R3, RZ ;  /* 0x0000000304037219 */ /* 0x000fc800000006ff */
[----:B------:R-:W-:-:S05]  /*02b0*/  LOP3.LUT R2, R3, R2, RZ, 0xfc, !PT ;  /* 0x0000000203027212 */ /* 0x000fca00078efcff */
[----:B------:R1:W-:Y:S04]  /*02c0*/  ATOMS.OR RZ, [UR5], R2 ;  /* 0x00000002ffff798c */ /* 0x0003e8000b000005 */
[----:B------:R1:W-:Y:S01]  /*02d0*/  STS [UR4], R0 ;  /* 0x00000000ff007988 */ /* 0x0003e20008000804 */
[----:B------:R-:W-:Y:S05]  /*02e0*/  BRA `(.L_x_2) ;  /* 0x0000000000107947 */ /* 0x000fea0003800000 */
.L_x_1:
[----:B------:R-:W-:Y:S01]  /*02f0*/  IMAD.MOV.U32 R0, RZ, RZ, -0x1 ;  /* 0xffffffffff007424 */ /* 0x000fe200078e00ff */
[----:B------:R-:W-:-:S04]  /*0300*/  MOV R2, 0x330 ;  /* 0x0000033000027802 */ /* 0x000fc80000000f00 */
[----:B------:R1:W-:Y:S03]  /*0310*/  STS [UR4], R0 ;  /* 0x00000000ff007988 */ /* 0x0003e60008000804 */
[----:B01----:R-:W-:Y:S05]  /*0320*/  CALL.REL.NOINC `($__internal_1_$__cuda_sm10x_tcgen05_guardrail_trap_phase_invalid_during_alloc) ;  /* 0x0000010400f87944 */ /* 0x003fea0003c00000 */
.L_x_2:
[----:B------:R-:W-:Y:S05]  /*0330*/  WARPSYNC.ALL ;  /* 0x0000000000007948 */ /* 0x000fea0003800000 */
[----:B------:R-:W-:Y:S01]  /*0340*/  NOP ;  /* 0x0000000000007918 */ /* 0x000fe20000000000 */
.L_x_0:
[----:B------:R-:W2:Y:S01]  /*0350*/  LDC.64 R12, c[0x0][0x398] ;  /* 0x0000e600ff0c7b82 */ /* 0x000ea20000000a00 */
[----:B------:R-:W3:Y:S01]  /*0360*/  S2R R5, SR_CTAID.X ;  /* 0x0000000000057919 */ /* 0x000ee20000002500 */
[----:B------:R-:W-:Y:S01]  /*0370*/  SHF.R.U32.HI R203, RZ, 0x5, R39 ;  /* 0x00000005ffcb7819 */ /* 0x000fe20000011627 */
[----:B------:R-:W-:Y:S01]  /*0380*/  UMOV UR9, 0x400 ;  /* 0x0000040000097882 */ /* 0x000fe20000000000 */
[----:B------:R-:W4:Y:S04]  /*0390*/  LDCU.128 UR12, c[0x0][0x380] ;  /* 0x00007000ff0c77ac */ /* 0x000f280008000c00 */
[----:B------:R-:W5:Y:S01]  /*03a0*/  S2UR UR4, SR_CgaCtaId ;  /* 0x00000000000479c3 */ /* 0x000f620000008800 */
[----:B------:R-:W-:Y:S01]  /*03b0*/  UMOV UR6, 0x1 ;  /* 0x0000000100067882 */ /* 0x000fe20000000000 */
[----:B-12---:R-:W-:Y:S01]  /*03c0*/  VIADD R0, R13, 0x7f ;  /* 0x0000007f0d007836 */ /* 0x006fe20000000000 */
[----:B------:R-:W-:-:S04]  /*03d0*/  IABS R11, R12 ;  /* 0x0000000c000b7213 */ /* 0x000fc80000000000 */
[----:B------:R-:W-:Y:S01]  /*03e0*/  SHF.R.S32.HI R3, RZ, 0x1f, R0 ;  /* 0x0000001fff037819 */ /* 0x000fe20000011400 */
[----:B-----5:R-:W-:-:S03]  /*03f0*/  ULEA UR9, UR4, UR9, 0x18 ;  /* 0x0000000904097291 */ /* 0x020fc6000f8ec0ff */
[----:B------:R-:W-:Y:S02]  /*0400*/  LEA.HI R3, R3, R0, RZ, 0x7 ;  /* 0x0000000003037211 */ /* 0x000fe400078f38ff */
[----:B---3--:R-:W-:Y:S02]  /*0410*/  IABS R8, R5 ;  /* 0x0000000500087213 */ /* 0x008fe40000000000 */
[----:B------:R-:W-:-:S05]  /*0420*/  SHF.R.S32.HI R3, RZ, 0x7, R3 ;  /* 0x00000007ff037819 */ /* 0x000fca0000011403 */
[----:B------:R-:W-:-:S05]  /*0430*/  IMAD.SHL.U32 R4, R3, 0x4, RZ ;  /* 0x0000000403047824 */ /* 0x000fca00078e00ff */
[-C--:B------:R-:W-:Y:S02]  /*0440*/  IABS R7, R4.reuse ;  /* 0x0000000400077213 */ /* 0x080fe40000000000 */
[----:B------:R-:W-:Y:S02]  /*0450*/  IABS R10, R4 ;  /* 0x00000004000a7213 */ /* 0x000fe40000000000 */
[----:B------:R-:W1:Y:S08]  /*0460*/  I2F.RP R0, R7 ;  /* 0x0000000700007306 */ /* 0x000e700000209400 */
[----:B-1----:R-:W1:Y:S02]  /*0470*/  MUFU.RCP R0, R0 ;  /* 0x0000000000007308 */ /* 0x002e640000001000 */
[----:B-1----:R-:W-:-:S02]  /*0480*/  VIADD R2, R0, 0xffffffe ;  /* 0x0ffffffe00027836 */ /* 0x002fc40000000000 */
[----:B------:R-:W-:-:S04]  /*0490*/  IMAD.MOV R0, RZ, RZ, -R10 ;  /* 0x000000ffff007224 */ /* 0x000fc800078e0a0a */
[----:B------:R1:W2:Y:S02]  /*04a0*/  F2I.FTZ.U32.TRUNC.NTZ R3, R2 ;  /* 0x0000000200037305 */ /* 0x0002a4000021f000 */
[----:B-1----:R-:W-:Y:S02]  /*04b0*/  IMAD.MOV.U32 R2, RZ, RZ, RZ ;  /* 0x000000ffff027224 */ /* 0x002fe400078e00ff */
[----:B--2---:R-:W-:-:S04]  /*04c0*/  IMAD.MOV R6, RZ, RZ, -R3 ;  /* 0x000000ffff067224 */ /* 0x004fc800078e0a03 */
[----:B------:R-:W-:Y:S02]  /*04d0*/  IMAD R9, R6, R7, RZ ;  /* 0x0000000706097224 */ /* 0x000fe400078e02ff */
[----:B------:R-:W-:Y:S02]  /*04e0*/  IMAD.MOV.U32 R6, RZ, RZ, R8 ;  /* 0x000000ffff067224 */ /* 0x000fe400078e0008 */
[----:B------:R-:W-:-:S06]  /*04f0*/  IMAD.HI.U32 R3, R3, R9, R2 ;  /* 0x0000000903037227 */ /* 0x000fcc00078e0002 */
[----:B------:R-:W-:-:S04]  /*0500*/  IMAD.HI.U32 R3, R3, R6, RZ ;  /* 0x0000000603037227 */ /* 0x000fc800078e00ff */
[----:B------:R-:W-:Y:S01]  /*0510*/  IMAD R0, R3, R0, R6 ;  /* 0x0000000003007224 */ /* 0x000fe200078e0206 */
[----:B------:R-:W-:Y:S04]  /*0520*/  BAR.SYNC.DEFER_BLOCKING 0x0 ;  /* 0x0000000000007b1d */ /* 0x000fe80000010000 */
[----:B------:R-:W-:-:S13]  /*0530*/  ISETP.GT.U32.AND P1, PT, R7, R0, PT ;  /* 0x000000000700720c */ /* 0x000fda0003f24070 */
[----:B------:R-:W-:Y:S02]  /*0540*/  @!P1 IMAD.IADD R0, R0, 0x1, -R7 ;  /* 0x0000000100009824 */ /* 0x000fe400078e0a07 */
[----:B------:R-:W-:Y:S01]  /*0550*/  @!P1 VIADD R3, R3, 0x1 ;  /* 0x0000000103039836 */ /* 0x000fe20000000000 */
[----:B------:R-:W-:Y:S02]  /*0560*/  ISETP.NE.AND P1, PT, R4, RZ, PT ;  /* 0x000000ff0400720c */ /* 0x000fe40003f25270 */
[----:B------:R-:W-:Y:S02]  /*0570*/  ISETP.GE.U32.AND P0, PT, R0, R7, PT ;  /* 0x000000070000720c */ /* 0x000fe40003f06070 */
[----:B------:R-:W-:-:S04]  /*0580*/  LOP3.LUT R0, R5, R4, RZ, 0x3c, !PT ;  /* 0x0000000405007212 */ /* 0x000fc800078e3cff */
[----:B------:R-:W-:Y:S01]  /*0590*/  ISETP.GE.AND P2, PT, R0, RZ, PT ;  /* 0x000000ff0000720c */ /* 0x000fe20003f46270 */
[----:B------:R-:W-:-:S06]  /*05a0*/  VIADD R0, R12, 0x7f ;  /* 0x0000007f0c007836 */ /* 0x000fcc0000000000 */
[----:B------:R-:W-:-:S04]  /*05b0*/  @P0 VIADD R3, R3, 0x1 ;  /* 0x0000000103030836 */ /* 0x000fc80000000000 */
[----:B------:R-:W-:Y:S01]  /*05c0*/  IMAD.MOV.U32 R2, RZ, RZ, R3 ;  /* 0x000000ffff027224 */ /* 0x000fe200078e0003 */
[----:B------:R-:W-:-:S03]  /*05d0*/  SHF.R.S32.HI R3, RZ, 0x1f, R0 ;  /* 0x0000001fff037819 */ /* 0x000fc60000011400 */
[----:B------:R-:W-:Y:S01]  /*05e0*/  @!P2 IMAD.MOV R2, RZ, RZ, -R2 ;  /* 0x000000ffff02a224 */ /* 0x000fe200078e0a02 */
[----:B------:R-:W-:Y:S02]  /*05f0*/  @!P1 LOP3.LUT R2, RZ, R4, RZ, 0x33, !PT ;  /* 0x00000004ff029212 */ /* 0x000fe400078e33ff */
[----:B------:R-:W-:-:S03]  /*0600*/  LEA.HI R3, R3, R0, RZ, 0x7 ;  /* 0x0000000003037211 */ /* 0x000fc600078f38ff */
[----:B------:R-:W-:Y:S02]  /*0610*/  IMAD.SHL.U32 R9, R2, 0x4, RZ ;  /* 0x0000000402097824 */ /* 0x000fe400078e00ff */
[----:B------:R-:W-:-:S03]  /*0620*/  IMAD.MOV R2, RZ, RZ, -R2 ;  /* 0x000000ffff027224 */ /* 0x000fc600078e0a02 */
[----:B------:R-:W-:Y:S01]  /*0630*/  LEA.HI.SX32 R3, R3, -R9, 0x19 ;  /* 0x8000000903037211 */ /* 0x000fe200078fcaff */
[----:B------:R-:W-:Y:S02]  /*0640*/  IMAD R10, R4, R2, R5 ;  /* 0x00000002040a7224 */ /* 0x000fe400078e0205 */
[----:B------:R-:W-:Y:S01]  /*0650*/  IMAD.MOV.U32 R2, RZ, RZ, RZ ;  /* 0x000000ffff027224 */ /* 0x000fe200078e00ff */
[----:B------:R-:W-:Y:S02]  /*0660*/  VIMNMX R15, PT, PT, R3, 0x4, PT ;  /* 0x00000004030f7848 */ /* 0x000fe40003fe0100 */
[----:B------:R-:W-:Y:S02]  /*0670*/  IABS R7, R10 ;  /* 0x0000000a00077213 */ /* 0x000fe40000000000 */
[-C--:B------:R-:W-:Y:S02]  /*0680*/  IABS R8, R15.reuse ;  /* 0x0000000f00087213 */ /* 0x080fe40000000000 */
[----:B------:R-:W-:-:S02]  /*0690*/  IABS R4, R15 ;  /* 0x0000000f00047213 */ /* 0x000fc40000000000 */
[----:B------:R-:W1:Y:S08]  /*06a0*/  I2F.RP R0, R8 ;  /* 0x0000000800007306 */ /* 0x000e700000209400 */
[----:B-1----:R-:W1:Y:S02]  /*06b0*/  MUFU.RCP R0, R0 ;  /* 0x0000000000007308 */ /* 0x002e640000001000 */
[----:B-1----:R-:W-:-:S06]  /*06c0*/  VIADD R3, R0, 0xffffffe ;  /* 0x0ffffffe00037836 */ /* 0x002fcc0000000000 */
[----:B------:R-:W1:Y:S02]  /*06d0*/  F2I.FTZ.U32.TRUNC.NTZ R3, R3 ;  /* 0x0000000300037305 */ /* 0x000e64000021f000 */
[----:B-1----:R-:W-:-:S04]  /*06e0*/  IMAD.MOV R6, RZ, RZ, -R3 ;  /* 0x000000ffff067224 */ /* 0x002fc800078e0a03 */
[----:B------:R-:W-:Y:S02]  /*06f0*/  IMAD.MOV.U32 R5, RZ, RZ, R6 ;  /* 0x000000ffff057224 */ /* 0x000fe400078e0006 */
[----:B------:R-:W1:Y:S02]  /*0700*/  I2F.RP R6, R11 ;  /* 0x0000000b00067306 */ /* 0x000e640000209400 */
[----:B------:R-:W-:-:S04]  /*0710*/  IMAD R5, R5, R8, RZ ;  /* 0x0000000805057224 */ /* 0x000fc800078e02ff */
[----:B------:R-:W-:-:S04]  /*0720*/  IMAD.HI.U32 R2, R3, R5, R2 ;  /* 0x0000000503027227 */ /* 0x000fc800078e0002 */
[----:B------:R-:W-:Y:S02]  /*0730*/  IMAD.MOV R3, RZ, RZ, -R4 ;  /* 0x000000ffff037224 */ /* 0x000fe400078e0a04 */
[----:B------:R-:W-:Y:S01]  /*0740*/  IMAD.HI.U32 R0, R2, R7, RZ ;  /* 0x0000000702007227 */ /* 0x000fe200078e00ff */
[----:B------:R-:W-:Y:S01]  /*0750*/  IABS R2, R13 ;  /* 0x0000000d00027213 */ /* 0x000fe20000000000 */
[----:B-1----:R-:W1:Y:S02]  /*0760*/  MUFU.RCP R6, R6 ;  /* 0x0000000600067308 */ /* 0x002e640000001000 */
[----:B------:R-:W-:-:S05]  /*0770*/  IMAD R3, R0, R3, R7 ;  /* 0x0000000300037224 */ /* 0x000fca00078e0207 */
[----:B------:R-:W-:Y:S01]  /*0780*/  ISETP.GT.U32.AND P1, PT, R8, R3, PT ;  /* 0x000000030800720c */ /* 0x000fe20003f24070 */
[----:B------:R-:W2:Y:S01]  /*0790*/  I2F.RP R7, R2 ;  /* 0x0000000200077306 */ /* 0x000ea20000209400 */
[----:B-1----:R-:W-:-:S11]  /*07a0*/  VIADD R4, R6, 0xffffffe ;  /* 0x0ffffffe06047836 */ /* 0x002fd60000000000 */
[----:B------:R-:W-:Y:S02]  /*07b0*/  @!P1 IMAD.IADD R3, R3, 0x1, -R8 ;  /* 0x0000000103039824 */ /* 0x000fe400078e0a08 */
[----:B------:R-:W-:Y:S01]  /*07c0*/  @!P1 VIADD R0, R0, 0x1 ;  /* 0x0000000100009836 */ /* 0x000fe20000000000 */
[----:B------:R-:W-:Y:S01]  /*07d0*/  ISETP.NE.AND P1, PT, R15, RZ, PT ;  /* 0x000000ff0f00720c */ /* 0x000fe20003f25270 */
[----:B--2---:R-:W1:Y:S01]  /*07e0*/  MUFU.RCP R7, R7 ;  /* 0x0000000700077308 */ /* 0x004e620000001000 */
[----:B------:R-:W-:Y:S02]  /*07f0*/  ISETP.GE.U32.AND P0, PT, R3, R8, PT ;  /* 0x000000080300720c */ /* 0x000fe40003f06070 */
[----:B------:R-:W-:-:S04]  /*0800*/  LOP3.LUT R3, R10, R15, RZ, 0x3c, !PT ;  /* 0x0000000f0a037212 */ /* 0x000fc800078e3cff */
[----:B------:R-:W-:Y:S01]  /*0810*/  ISETP.GE.AND P2, PT, R3, RZ, PT ;  /* 0x000000ff0300720c */ /* 0x000fe20003f46270 */
[----:B------:R2:W3:Y:S06]  /*0820*/  F2I.FTZ.U32.TRUNC.NTZ R5, R4 ;  /* 0x0000000400057305 */ /* 0x0004ec000021f000 */
[----:B------:R-:W-:Y:S02]  /*0830*/  @P0 VIADD R0, R0, 0x1 ;  /* 0x0000000100000836 */ /* 0x000fe40000000000 */
[----:B-1----:R-:W-:Y:S02]  /*0840*/  VIADD R6, R7, 0xffffffe ;  /* 0x0ffffffe07067836 */ /* 0x002fe40000000000 */
[----:B------:R-:W-:-:S02]  /*0850*/  IMAD.MOV.U32 R8, RZ, RZ, R0 ;  /* 0x000000ffff087224 */ /* 0x000fc400078e0000 */
[----:B------:R1:W5:Y:S01]  /*0860*/  F2I.FTZ.U32.TRUNC.NTZ R7, R6 ;  /* 0x0000000600077305 */ /* 0x000362000021f000 */
[----:B--2---:R-:W-:Y:S02]  /*0870*/  IMAD.MOV.U32 R4, RZ, RZ, RZ ;  /* 0x000000ffff047224 */ /* 0x004fe400078e00ff */
[----:B------:R-:W-:Y:S01]  /*0880*/  @!P2 IMAD.MOV R8, RZ, RZ, -R8 ;  /* 0x000000ffff08a224 */ /* 0x000fe200078e0a08 */
[----:B------:R-:W-:-:S05]  /*0890*/  @!P1 LOP3.LUT R8, RZ, R15, RZ, 0x33, !PT ;  /* 0x0000000fff089212 */ /* 0x000fca00078e33ff */
[----:B------:R-:W-:Y:S02]  /*08a0*/  IMAD.MOV R0, RZ, RZ, -R8 ;  /* 0x000000ffff007224 */ /* 0x000fe400078e0a08 */
[----:B-1----:R-:W-:Y:S02]  /*08b0*/  IMAD.MOV.U32 R6, RZ, RZ, RZ ;  /* 0x000000ffff067224 */ /* 0x002fe400078e00ff */
[----:B------:R-:W-:Y:S02]  /*08c0*/  IMAD R0, R15, R0, R10 ;  /* 0x000000000f007224 */ /* 0x000fe400078e020a */
[----:B---3--:R-:W-:Y:S02]  /*08d0*/  IMAD.MOV R10, RZ, RZ, -R5 ;  /* 0x000000ffff0a7224 */ /* 0x008fe400078e0a05 */
[----:B------:R-:W-:Y:S01]  /*08e0*/  IMAD.IADD R0, R9, 0x1, R0 ;  /* 0x0000000109007824 */ /* 0x000fe200078e0200 */
[----:B------:R-:W-:Y:S01]  /*08f0*/  LOP3.LUT R9, R39, 0x7f, RZ, 0xc0, !PT ;  /* 0x0000007f27097812 */ /* 0x000fe200078ec0ff */
[----:B------:R-:W-:-:S02]  /*0900*/  IMAD R3, R10, R11, RZ ;  /* 0x0000000b0a037224 */ /* 0x000fc400078e02ff */
[----:B-----5:R-:W-:Y:S01]  /*0910*/  IMAD.MOV R15, RZ, RZ, -R7 ;  /* 0x000000ffff0f7224 */ /* 0x020fe200078e0a07 */
[----:B------:R-:W-:Y:S01]  /*0920*/  ISETP.NE.U32.AND P2, PT, R9, RZ, PT ;  /* 0x000000ff0900720c */ /* 0x000fe20003f45070 */
[----:B------:R-:W-:Y:S01]  /*0930*/  IMAD R14, R0, 0x80, R9 ;  /* 0x00000080000e7824 */ /* 0x000fe200078e0209 */
[----:B------:R-:W-:Y:S01]  /*0940*/  SHF.R.U32.HI R0, RZ, 0x6, R39 ;  /* 0x00000006ff007819 */ /* 0x000fe20000011627 */
[----:B------:R-:W-:-:S03]  /*0950*/  IMAD.HI.U32 R4, R5, R3, R4 ;  /* 0x0000000305047227 */ /* 0x000fc600078e0004 */
[----:B------:R-:W-:Y:S01]  /*0960*/  IABS R36, R14 ;  /* 0x0000000e00247213 */ /* 0x000fe20000000000 */
[----:B------:R1:W-:Y:S01]  /*0970*/  STL [R1+0x70], R14 ;  /* 0x0000700e01007387 */ /* 0x0003e20000100800 */
[----:B------:R-:W-:Y:S01]  /*0980*/  SGXT.U32 R3, R0, 0x1 ;  /* 0x000000010003781a */ /* 0x000fe20000000000 */
[----:B------:R-:W-:Y:S01]  /*0990*/  IMAD.SHL.U32 R0, R8, 0x80, RZ ;  /* 0x0000008008007824 */ /* 0x000fe200078e00ff */
[----:B------:R-:W-:Y:S01]  /*09a0*/  ISETP.GE.AND P3, PT, R14, RZ, PT ;  /* 0x000000ff0e00720c */ /* 0x000fe20003f66270 */
[----:B------:R-:W-:-:S03]  /*09b0*/  IMAD.HI.U32 R5, R4, R36, RZ ;  /* 0x0000002404057227 */ /* 0x000fc600078e00ff */
[----:B------:R-:W-:Y:S01]  /*09c0*/  LOP3.LUT R4, R0, R3, RZ, 0xfc, !PT ;  /* 0x0000000300047212 */ /* 0x000fe200078efcff */
[----:B------:R-:W-:Y:S02]  /*09d0*/  IMAD R3, R15, R2, RZ ;  /* 0x000000020f037224 */ /* 0x000fe400078e02ff */
[----:B------:R-:W-:Y:S01]  /*09e0*/  IMAD.MOV R5, RZ, RZ, -R5 ;  /* 0x000000ffff057224 */ /* 0x000fe200078e0a05 */
[C---:B------:R-:W-:Y:S01]  /*09f0*/  LOP3.LUT R10, R4.reuse, 0x7e, RZ, 0xfc, !PT ;  /* 0x0000007e040a7812 */ /* 0x040fe200078efcff */
[----:B------:R-:W-:Y:S01]  /*0a00*/  IMAD.HI.U32 R3, R7, R3, R6 ;  /* 0x0000000307037227 */ /* 0x000fe200078e0006 */
[----:B------:R-:W-:Y:S02]  /*0a10*/  IABS R133, R4 ;  /* 0x0000000400857213 */ /* 0x000fe40000000000 */
[----:B------:R-:W-:Y:S01]  /*0a20*/  IABS R80, R10 ;  /* 0x0000000a00507213 */ /* 0x000fe20000000000 */
[----:B------:R-:W-:Y:S01]  /*0a30*/  IMAD R36, R11, R5, R36 ;  /* 0x000000050b247224 */ /* 0x000fe200078e0224 */
[C---:B------:R-:W-:Y:S01]  /*0a40*/  LOP3.LUT R8, R4.reuse, 0x2, RZ, 0xfc, !PT ;  /* 0x0000000204087812 */ /* 0x040fe200078efcff */
[----:B------:R-:W-:Y:S01]  /*0a50*/  IMAD.HI.U32 R5, R3, R133, RZ ;  /* 0x0000008503057227 */ /* 0x000fe200078e00ff */
[----:B-1----:R-:W-:-:S02]  /*0a60*/  LOP3.LUT R14, R4, 0x2e, RZ, 0xfc, !PT ;  /* 0x0000002e040e7812 */ /* 0x002fc400078efcff */
[----:B------:R-:W-:Y:S01]  /*0a70*/  IABS R115, R8 ;  /* 0x0000000800737213 */ /* 0x000fe20000000000 */
[----:B------:R-:W-:Y:S01]  /*0a80*/  IMAD.HI.U32 R6, R3, R80, RZ ;  /* 0x0000005003067227 */ /* 0x000fe200078e00ff */
[----:B------:R-:W-:Y:S02]  /*0a90*/  ISETP.GT.U32.AND P0, PT, R11, R36, PT ;  /* 0x000000240b00720c */ /* 0x000fe40003f04070 */
[----:B------:R-:W-:Y:S01]  /*0aa0*/  IABS R134, R14 ;  /* 0x0000000e00867213 */ /* 0x000fe20000000000 */
[----:B------:R-:W-:Y:S01]  /*0ab0*/  IMAD.MOV R9, RZ, RZ, -R6 ;  /* 0x000000ffff097224 */ /* 0x000fe200078e0a06 */
[C---:B------:R-:W-:Y:S01]  /*0ac0*/  LOP3.LUT R15, R4.reuse, 0x56, RZ, 0xfc, !PT ;  /* 0x00000056040f7812 */ /* 0x040fe200078efcff */
[----:B------:R-:W-:Y:S01]  /*0ad0*/  IMAD.MOV R6, RZ, RZ, -R5 ;  /* 0x000000ffff067224 */ /* 0x000fe200078e0a05 */
[----:B------:R-:W-:Y:S01]  /*0ae0*/  LOP3.LUT R16, R4, 0x66, RZ, 0xfc, !PT ;  /* 0x0000006604107812 */ /* 0x000fe200078efcff */
[----:B------:R-:W-:Y:S01]  /*0af0*/  IMAD.HI.U32 R5, R3, R115, RZ ;  /* 0x0000007303057227 */ /* 0x000fe200078e00ff */
[----:B------:R-:W-:-:S02]  /*0b00*/  IABS R99, R15 ;  /* 0x0000000f00637213 */ /* 0x000fc40000000000 */
[----:B------:R-:W-:Y:S01]  /*0b10*/  IABS R17, R16 ;  /* 0x0000001000117213 */ /* 0x000fe20000000000 */
[----:B------:R-:W-:Y:S01]  /*0b20*/  IMAD.SHL.U32 R7, R203, 0x200000, RZ ;  /* 0x00200000cb077824 */ /* 0x000fe200078e00ff */
[C---:B------:R-:W-:Y:S01]  /*0b30*/  LOP3.LUT R18, R4.reuse, 0x6a, RZ, 0xfc, !PT ;  /* 0x0000006a04127812 */ /* 0x040fe200078efcff */
[----:B------:R-:W-:Y:S01]  /*0b40*/  IMAD.MOV R5, RZ, RZ, -R5 ;  /* 0x000000ffff057224 */ /* 0x000fe200078e0a05 */
[----:B------:R-:W-:Y:S01]  /*0b50*/  LOP3.LUT R20, R4, 0x6c, RZ, 0xfc, !PT ;  /* 0x0000006c04147812 */ /* 0x000fe200078efcff */
[----:B------:R-:W-:Y:S01]  /*0b60*/  @!P0 IMAD.IADD R36, R36, 0x1, -R11 ;  /* 0x0000000124248824 */ /* 0x000fe200078e0a0b */
[----:B------:R-:W-:Y:S01]  /*0b70*/  LOP3.LUT R7, R7, 0x600000, RZ, 0xc0, !PT ;  /* 0x0060000007077812 */ /* 0x000fe200078ec0ff */
[----:B------:R-:W-:Y:S01]  /*0b80*/  IMAD R115, R2, R5, R115 ;  /* 0x0000000502737224 */ /* 0x000fe200078e0273 */
[----:B------:R-:W-:Y:S01]  /*0b90*/  ISETP.GE.AND P0, PT, R8, RZ, PT ;  /* 0x000000ff0800720c */ /* 0x000fe20003f06270 */
[C---:B------:R-:W-:Y:S01]  /*0ba0*/  IMAD R80, R2.reuse, R9, R80 ;  /* 0x0000000902507224 */ /* 0x040fe200078e0250 */
[----:B------:R-:W-:Y:S01]  /*0bb0*/  R2UR UR10, R7 ;  /* 0x00000000070a72ca */ /* 0x000fe200000e0000 */
[C---:B------:R-:W-:Y:S01]  /*0bc0*/  IMAD R133, R2.reuse, R6, R133 ;  /* 0x0000000602857224 */ /* 0x040fe200078e0285 */
[----:B------:R-:W-:-:S02]  /*0bd0*/  ISETP.GT.U32.AND P6, PT, R2, R115, PT ;  /* 0x000000730200720c */ /* 0x000fc40003fc4070 */
[----:B------:R-:W-:Y:S02]  /*0be0*/  LOP3.LUT R7, R4, 0x4, RZ, 0xfc, !PT ;  /* 0x0000000404077812 */ /* 0x000fe400078efcff */
[----:B------:R-:W-:Y:S02]  /*0bf0*/  ISETP.GT.U32.AND P1, PT, R11, R36, PT ;  /* 0x000000240b00720c */ /* 0x000fe40003f24070 */
[C---:B------:R-:W-:Y:S02]  /*0c00*/  ISETP.GT.U32.AND P4, PT, R2.reuse, R80, PT ;  /* 0x000000500200720c */ /* 0x040fe40003f84070 */
[----:B------:R-:W-:Y:S02]  /*0c10*/  IABS R116, R7 ;  /* 0x0000000700747213 */ /* 0x000fe40000000000 */
[----:B------:R-:W-:Y:S02]  /*0c20*/  ISETP.GT.U32.AND P5, PT, R2, R133, PT ;  /* 0x000000850200720c */ /* 0x000fe40003fa4070 */
[C---:B------:R-:W-:Y:S01]  /*0c30*/  LOP3.LUT R8, R4.reuse, 0x6, RZ, 0xfc, !PT ;  /* 0x0000000604087812 */ /* 0x040fe200078efcff */
[----:B------:R-:W-:Y:S01]  /*0c40*/  IMAD.HI.U32 R5, R3, R116, RZ ;  /* 0x0000007403057227 */ /* 0x000fe200078e00ff */
[----:B------:R-:W-:-:S02]  /*0c50*/  LOP3.LUT R9, R4, 0x8, RZ, 0xfc, !PT ;  /* 0x0000000804097812 */ /* 0x000fc400078efcff */
[----:B------:R-:W-:Y:S01]  /*0c60*/  IABS R117, R8 ;  /* 0x0000000800757213 */ /* 0x000fe20000000000 */
[--C-:B------:R-:W-:Y:S01]  /*0c70*/  @!P6 IMAD.IADD R115, R115, 0x1, -R2.reuse ;  /* 0x000000017373e824 */ /* 0x100fe200078e0a02 */
[----:B------:R-:W-:Y:S01]  /*0c80*/  IABS R139, R9 ;  /* 0x00000009008b7213 */ /* 0x000fe20000000000 */
[----:B------:R-:W-:Y:S01]  /*0c90*/  IMAD.MOV R5, RZ, RZ, -R5 ;  /* 0x000000ffff057224 */ /* 0x000fe200078e0a05 */
[----:B------:R-:W-:Y:S01]  /*0ca0*/  IABS R21, R18 ;  /* 0x0000001200157213 */ /* 0x000fe20000000000 */
[----:B------:R-:W-:Y:S01]  /*0cb0*/  @!P1 IMAD.IADD R36, R36, 0x1, -R11 ;  /* 0x0000000124249824 */ /* 0x000fe200078e0a0b */
[----:B------:R-:W-:Y:S01]  /*0cc0*/  ISETP.NE.AND P1, PT, R12, RZ, PT ;  /* 0x000000ff0c00720c */ /* 0x000fe20003f25270 */
[----:B------:R-:W-:Y:S01]  /*0cd0*/  @!P4 IMAD.IADD R80, R80, 0x1, -R2 ;  /* 0x000000015050c824 */ /* 0x000fe200078e0a02 */
[C---:B------:R-:W-:Y:S01]  /*0ce0*/  ISETP.GT.U32.AND P6, PT, R2.reuse, R115, PT ;  /* 0x000000730200720c */ /* 0x040fe20003fc4070 */
[----:B------:R-:W-:Y:S01]  /*0cf0*/  IMAD R116, R2, R5, R116 ;  /* 0x0000000502747224 */ /* 0x000fe200078e0274 */
[----:B------:R-:W-:Y:S01]  /*0d00*/  ISETP.GE.AND P4, PT, R10, RZ, PT ;  /* 0x000000ff0a00720c */ /* 0x000fe20003f86270 */
[----:B------:R-:W-:Y:S01]  /*0d10*/  IMAD.HI.U32 R5, R3, R117, RZ ;  /* 0x0000007503057227 */ /* 0x000fe200078e00ff */
[----:B------:R-:W-:-:S02]  /*0d20*/  LOP3.LUT R10, R4, 0xa, RZ, 0xfc, !PT ;  /* 0x0000000a040a7812 */ /* 0x000fc400078efcff */
[----:B------:R-:W-:Y:S01]  /*0d30*/  LOP3.LUT R11, R4, 0x16, RZ, 0xfc, !PT ;  /* 0x00000016040b7812 */ /* 0x000fe200078efcff */
[----:B------:R-:W-:Y:S01]  /*0d40*/  @!P5 IMAD.IADD R133, R133, 0x1, -R2 ;  /* 0x000000018585d824 */ /* 0x000fe200078e0a02 */
[----:B------:R-:W-:Y:S01]  /*0d50*/  ISETP.GT.U32.AND P5, PT, R2, R80, PT ;  /* 0x000000500200720c */ /* 0x000fe20003fa4070 */
[----:B------:R-:W-:Y:S01]  /*0d60*/  IMAD.MOV R6, RZ, RZ, -R5 ;  /* 0x000000ffff067224 */ /* 0x000fe200078e0a05 */
[----:B------:R-:W-:Y:S01]  /*0d70*/  IABS R125, R10 ;  /* 0x0000000a007d7213 */ /* 0x000fe20000000000 */
[----:B------:R-:W-:Y:S01]  /*0d80*/  IMAD.HI.U32 R5, R3, R139, RZ ;  /* 0x0000008b03057227 */ /* 0x000fe200078e00ff */
[----:B------:R-:W-:Y:S02]  /*0d90*/  IABS R121, R11 ;  /* 0x0000000b00797213 */ /* 0x000fe40000000000 */
[----:B------:R-:W-:Y:S01]  /*0da0*/  LOP3.LUT R22, R4, 0x6e, RZ, 0xfc, !PT ;  /* 0x0000006e04167812 */ /* 0x000fe200078efcff */
[C---:B------:R-:W-:Y:S01]  /*0db0*/  IMAD R117, R2.reuse, R6, R117 ;  /* 0x0000000602757224 */ /* 0x040fe200078e0275 */
[----:B------:R-:W-:Y:S01]  /*0dc0*/  IABS R23, R20 ;  /* 0x0000001400177213 */ /* 0x000fe20000000000 */
[----:B------:R-:W-:Y:S01]  /*0dd0*/  @!P3 IMAD.MOV R36, RZ, RZ, -R36 ;  /* 0x000000ffff24b224 */ /* 0x000fe200078e0a24 */
[----:B------:R-:W-:Y:S01]  /*0de0*/  @!P1 LOP3.LUT R36, RZ, R12, RZ, 0x33, !PT ;  /* 0x0000000cff249212 */ /* 0x000fe200078e33ff */
[--C-:B------:R-:W-:Y:S01]  /*0df0*/  @!P6 IMAD.IADD R115, R115, 0x1, -R2.reuse ;  /* 0x000000017373e824 */ /* 0x100fe200078e0a02 */
[C---:B------:R-:W-:Y:S01]  /*0e00*/  ISETP.GT.U32.AND P3, PT, R2.reuse, R133, PT ;  /* 0x000000850200720c */ /* 0x040fe20003f64070 */
[----:B------:R-:W-:Y:S01]  /*0e10*/  IMAD.MOV R5, RZ, RZ, -R5 ;  /* 0x000000ffff057224 */ /* 0x000fe200078e0a05 */
[----:B------:R-:W-:Y:S01]  /*0e20*/  ISETP.GT.U32.AND P1, PT, R2, R116, PT ;  /* 0x000000740200720c */ /* 0x000fe20003f24070 */
[----:B------:R-:W-:Y:S01]  /*0e30*/  @!P5 IMAD.IADD R80, R80, 0x1, -R2 ;  /* 0x000000015050d824 */ /* 0x000fe200078e0a02 */
[C---:B------:R-:W-:Y:S01]  /*0e40*/  ISETP.GT.U32.AND P6, PT, R2.reuse, R117, PT ;  /* 0x000000750200720c */ /* 0x040fe20003fc4070 */
[----:B------:R-:W-:Y:S01]  /*0e50*/  IMAD R139, R2, R5, R139 ;  /* 0x00000005028b7224 */ /* 0x000fe200078e028b */
[C---:B------:R-:W-:Y:S01]  /*0e60*/  ISETP.GE.AND P5, PT, R4.reuse, RZ, PT ;  /* 0x000000ff0400720c */ /* 0x040fe20003fa6270 */
[----:B------:R-:W-:Y:S01]  /*0e70*/  @!P0 IMAD.MOV R115, RZ, RZ, -R115 ;  /* 0x000000ffff738224 */ /* 0x000fe200078e0a73 */
[----:B------:R-:W-:Y:S01]  /*0e80*/  LOP3.LUT R12, R4, 0x26, RZ, 0xfc, !PT ;  /* 0x00000026040c7812 */ /* 0x000fe200078efcff */
[----:B------:R-:W-:Y:S01]  /*0e90*/  IMAD.HI.U32 R5, R3, R125, RZ ;  /* 0x0000007d03057227 */ /* 0x000fe200078e00ff */
[----:B------:R-:W-:-:S02]  /*0ea0*/  ISETP.GT.U32.AND P0, PT, R2, R139, PT ;  /* 0x0000008b0200720c */ /* 0x000fc40003f04070 */
[----:B------:R-:W-:Y:S01]  /*0eb0*/  IABS R129, R12 ;  /* 0x0000000c00817213 */ /* 0x000fe20000000000 */
[--C-:B------:R-:W-:Y:S01]  /*0ec0*/  @!P3 IMAD.IADD R133, R133, 0x1, -R2.reuse ;  /* 0x000000018585b824 */ /* 0x100fe200078e0a02 */
[----:B------:R-:W-:Y:S01]  /*0ed0*/  ISETP.GE.AND P3, PT, R7, RZ, PT ;  /* 0x000000ff0700720c */ /* 0x000fe20003f66270 */
[--C-:B------:R-:W-:Y:S01]  /*0ee0*/  @!P1 IMAD.IADD R116, R116, 0x1, -R2.reuse ;  /* 0x0000000174749824 */ /* 0x100fe200078e0a02 */
[----:B------:R-:W-:Y:S01]  /*0ef0*/  ISETP.GE.AND P1, PT, R8, RZ, PT ;  /* 0x000000ff0800720c */ /* 0x000fe20003f26270 */
[--C-:B------:R-:W-:Y:S01]  /*0f00*/  @!P6 IMAD.IADD R117, R117, 0x1, -R2.reuse ;  /* 0x000000017575e824 */ /* 0x100fe200078e0a02 */
[----:B------:R-:W-:Y:S01]  /*0f10*/  LOP3.LUT R7, R4, 0xc, RZ, 0xfc, !PT ;  /* 0x0000000c04077812 */ /* 0x000fe200078efcff */
[----:B------:R-:W-:Y:S01]  /*0f20*/  @!P5 IMAD.MOV R133, RZ, RZ, -R133 ;  /* 0x000000ffff85d224 */ /* 0x000fe200078e0a85 */
[C---:B------:R-:W-:Y:S01]  /*0f30*/  ISETP.GT.U32.AND P5, PT, R2.reuse, R116, PT ;  /* 0x000000740200720c */ /* 0x040fe20003fa4070 */
[----:B------:R-:W-:Y:S01]  /*0f40*/  IMAD.MOV R5, RZ, RZ, -R5 ;  /* 0x000000ffff057224 */ /* 0x000fe200078e0a05 */
[----:B------:R-:W-:Y:S01]  /*0f50*/  ISETP.GT.U32.AND P6, PT, R2, R117, PT ;  /* 0x000000750200720c */ /* 0x000fe20003fc4070 */
[----:B------:R-:W-:Y:S01]  /*0f60*/  @!P0 IMAD.IADD R139, R139, 0x1, -R2 ;  /* 0x000000018b8b8824 */ /* 0x000fe200078e0a02 */
[----:B------:R-:W-:Y:S01]  /*0f70*/  LOP3.LUT R8, R4, 0xe, RZ, 0xfc, !PT ;  /* 0x0000000e04087812 */ /* 0x000fe200078efcff */
[----:B------:R-:W-:Y:S01]  /*0f80*/  IMAD R125, R2, R5, R125 ;  /* 0x00000005027d7224 */ /* 0x000fe200078e027d */
[----:B------:R-:W-:Y:S01]  /*0f90*/  IABS R118, R7 ;  /* 0x0000000700767213 */ /* 0x000fe20000000000 */
[----:B------:R-:W-:Y:S01]  /*0fa0*/  @!P4 IMAD.MOV R80, RZ, RZ, -R80 ;  /* 0x000000ffff50c224 */ /* 0x000fe200078e0a50 */
[----:B------:R-:W-:-:S02]  /*0fb0*/  IABS R130, R8 ;  /* 0x0000000800827213 */ /* 0x000fc40000000000 */
[----:B------:R-:W-:Y:S01]  /*0fc0*/  ISETP.GT.U32.AND P0, PT, R2, R139, PT ;  /* 0x0000008b0200720c */ /* 0x000fe20003f04070 */
[----:B------:R-:W-:Y:S01]  /*0fd0*/  IMAD.HI.U32 R5, R3, R118, RZ ;  /* 0x0000007603057227 */ /* 0x000fe200078e00ff */
[----:B------:R-:W-:Y:S02]  /*0fe0*/  ISETP.GE.AND P4, PT, R9, RZ, PT ;  /* 0x000000ff0900720c */ /* 0x000fe40003f86270 */
[----:B------:R-:W-:Y:S01]  /*0ff0*/  LOP3.LUT R9, R4, 0x10, RZ, 0xfc, !PT ;  /* 0x0000001004097812 */ /* 0x000fe200078efcff */
[--C-:B------:R-:W-:Y:S01]  /*1000*/  @!P5 IMAD.IADD R116, R116, 0x1, -R2.reuse ;  /* 0x000000017474d824 */ /* 0x100fe200078e0a02 */
[----:B------:R-:W-:Y:S01]  /*1010*/  ISETP.GE.AND P5, PT, R10, RZ, PT ;  /* 0x000000ff0a00720c */ /* 0x000fe20003fa6270 */
[----:B------:R-:W-:Y:S01]  /*1020*/  @!P6 IMAD.IADD R117, R117, 0x1, -R2 ;  /* 0x000000017575e824 */ /* 0x000fe200078e0a02 */
[----:B------:R-:W-:Y:S01]  /*1030*/  ISETP.GT.U32.AND P6, PT, R2, R125, PT ;  /* 0x0000007d0200720c */ /* 0x000fe20003fc4070 */
[----:B------:R-:W-:Y:S01]  /*1040*/  IMAD.HI.U32 R6, R3, R130, RZ ;  /* 0x0000008203067227 */ /* 0x000fe200078e00ff */
[----:B------:R-:W-:-:S02]  /*1050*/  IABS R140, R9 ;  /* 0x00000009008c7213 */ /* 0x000fc40000000000 */
[----:B------:R-:W-:Y:S01]  /*1060*/  LOP3.LUT R10, R4, 0x14, RZ, 0xfc, !PT ;  /* 0x00000014040a7812 */ /* 0x000fe200078efcff */
[----:B------:R-:W-:Y:S01]  /*1070*/  @!P3 IMAD.MOV R116, RZ, RZ, -R116 ;  /* 0x000000ffff74b224 */ /* 0x000fe200078e0a74 */
[----:B------:R-:W-:Y:S01]  /*1080*/  ISETP.GE.AND P3, PT, R7, RZ, PT ;  /* 0x000000ff0700720c */ /* 0x000fe20003f66270 */
[----:B------:R-:W-:Y:S01]  /*1090*/  IMAD.MOV R5, RZ, RZ, -R5 ;  /* 0x000000ffff057224 */ /* 0x000fe200078e0a05 */
[----:B------:R-:W-:Y:S01]  /*10a0*/  IABS R120, R10 ;  /* 0x0000000a00787213 */ /* 0x000fe20000000000 */
[----:B------:R-:W-:Y:S01]  /*10b0*/  IMAD.MOV R7, RZ, RZ, -R6 ;  /* 0x000000ffff077224 */ /* 0x000fe200078e0a06 */
[----:B------:R-:W-:Y:S01]  /*10c0*/  IABS R25, R22 ;  /* 0x0000001600197213 */ /* 0x000fe20000000000 */
[----:B------:R-:W-:Y:S01]  /*10d0*/  IMAD R118, R2, R5, R118 ;  /* 0x0000000502767224 */ /* 0x000fe200078e0276 */
[----:B------:R-:W-:Y:S01]  /*10e0*/  LOP3.LUT R24, R4, 0x70, RZ, 0xfc, !PT ;  /* 0x0000007004187812 */ /* 0x000fe200078efcff */
[----:B------:R-:W-:Y:S01]  /*10f0*/  IMAD R130, R2, R7, R130 ;  /* 0x0000000702827224 */ /* 0x000fe200078e0282 */
[----:B------:R-:W-:Y:S01]  /*1100*/  LOP3.LUT R26, R4, 0x72, RZ, 0xfc, !PT ;  /* 0x00000072041a7812 */ /* 0x000fe200078efcff */
[--C-:B------:R-:W-:Y:S01]  /*1110*/  @!P0 IMAD.IADD R139, R139, 0x1, -R2.reuse ;  /* 0x000000018b8b8824 */ /* 0x100fe200078e0a02 */
[C---:B------:R-:W-:Y:S01]  /*1120*/  ISETP.GT.U32.AND P0, PT, R2.reuse, R118, PT ;  /* 0x000000760200720c */ /* 0x040fe20003f04070 */
[----:B------:R-:W-:Y:S01]  /*1130*/  @!P6 IMAD.IADD R125, R125, 0x1, -R2 ;  /* 0x000000017d7de824 */ /* 0x000fe200078e0a02 */
[----:B------:R-:W-:Y:S01]  /*1140*/  IABS R27, R24 ;  /* 0x00000018001b7213 */ /* 0x000fe20000000000 */
[----:B------:R-:W-:Y:S01]  /*1150*/  @!P4 IMAD.MOV R139, RZ, RZ, -R139 ;  /* 0x000000ffff8bc224 */ /* 0x000fe200078e0a8b */
[C---:B------:R-:W-:Y:S01]  /*1160*/  ISETP.GT.U32.AND P4, PT, R2.reuse, R130, PT ;  /* 0x000000820200720c */ /* 0x040fe20003f84070 */
[----:B------:R-:W-:Y:S01]  /*1170*/  IMAD.HI.U32 R5, R3, R140, RZ ;  /* 0x0000008c03057227 */ /* 0x000fe200078e00ff */
[----:B------:R-:W-:-:S02]  /*1180*/  ISETP.GT.U32.AND P6, PT, R2, R125, PT ;  /* 0x0000007d0200720c */ /* 0x000fc40003fc4070 */
[----:B------:R-:W-:Y:S01]  /*1190*/  IABS R29, R26 ;  /* 0x0000001a001d7213 */ /* 0x000fe20000000000 */
[----:B------:R-:W-:Y:S01]  /*11a0*/  @!P1 IMAD.MOV R117, RZ, RZ, -R117 ;  /* 0x000000ffff759224 */ /* 0x000fe200078e0a75 */
[----:B------:R-:W-:Y:S01]  /*11b0*/  ISETP.GE.AND P1, PT, R8, RZ, PT ;  /* 0x000000ff0800720c */ /* 0x000fe20003f26270 */
[----:B------:R-:W-:Y:S01]  /*11c0*/  IMAD.MOV R5, RZ, RZ, -R5 ;  /* 0x000000ffff057224 */ /* 0x000fe200078e0a05 */
[----:B------:R-:W-:Y:S01]  /*11d0*/  LOP3.LUT R8, R4, 0x12, RZ, 0xfc, !PT ;  /* 0x0000001204087812 */ /* 0x000fe200078efcff */
[----:B------:R-:W-:Y:S01]  /*11e0*/  @!P0 IMAD.IADD R118, R118, 0x1, -R2 ;  /* 0x0000000176768824 */ /* 0x000fe200078e0a02 */
[----:B------:R-:W-:Y:S01]  /*11f0*/  LOP3.LUT R28, R4, 0x78, RZ, 0xfc, !PT ;  /* 0x00000078041c7812 */ /* 0x000fe200078efcff */
[----:B------:R-:W-:Y:S01]  /*1200*/  IMAD R140, R2, R5, R140 ;  /* 0x00000005028c7224 */ /* 0x000fe200078e028c */
[----:B------:R-:W-:Y:S01]  /*1210*/  IABS R119, R8 ;  /* 0x0000000800777213 */ /* 0x000fe20000000000 */
[--C-:B------:R-:W-:Y:S01]  /*1220*/  @!P4 IMAD.IADD R130, R130, 0x1, -R2.reuse ;  /* 0x000000018282c824 */ /* 0x100fe200078e0a02 */
[C---:B------:R-:W-:Y:S01]  /*1230*/  ISETP.GT.U32.AND P0, PT, R2.reuse, R118, PT ;  /* 0x000000760200720c */ /* 0x040fe20003f04070 */
[----:B------:R-:W-:Y:S01]  /*1240*/  @!P6 IMAD.IADD R125, R125, 0x1, -R2 ;  /* 0x000000017d7de824 */ /* 0x000fe200078e0a02 */
[C---:B------:R-:W-:Y:S01]  /*1250*/  ISETP.GT.U32.AND P6, PT, R2.reuse, R140, PT ;  /* 0x0000008c0200720c */ /* 0x040fe20003fc4070 */
[----:B------:R-:W-:Y:S01]  /*1260*/  IMAD.HI.U32 R5, R3, R119, RZ ;  /* 0x0000007703057227 */ /* 0x000fe200078e00ff */
[----:B------:R-:W-:-:S02]  /*1270*/  ISETP.GT.U32.AND P4, PT, R2, R130, PT ;  /* 0x000000820200720c */ /* 0x000fc40003f84070 */
[C---:B------:R-:W-:Y:S01]  /*1280*/  LOP3.LUT R30, R4.reuse, 0x7a, RZ, 0xfc, !PT ;  /* 0x0000007a041e7812 */ /* 0x040fe200078efcff */
[----:B------:R-:W-:Y:S01]  /*1290*/  IMAD.HI.U32 R6, R3, R120, RZ ;  /* 0x0000007803067227 */ /* 0x000fe200078e00ff */
[----:B------:R-:W-:Y:S02]  /*12a0*/  IABS R35, R28 ;  /* 0x0000001c00237213 */ /* 0x000fe40000000000 */
[----:B------:R-:W-:Y:S01]  /*12b0*/  IABS R37, R30 ;  /* 0x0000001e00257213 */ /* 0x000fe20000000000 */
[----:B------:R-:W-:Y:S02]  /*12c0*/  IMAD.MOV R5, RZ, RZ, -R5 ;  /* 0x000000ffff057224 */ /* 0x000fe400078e0a05 */
[----:B------:R-:W-:Y:S01]  /*12d0*/  @!P5 IMAD.MOV R125, RZ, RZ, -R125 ;  /* 0x000000ffff7dd224 */ /* 0x000fe200078e0a7d */
[----:B------:R-:W-:Y:S01]  /*12e0*/  ISETP.GE.AND P5, PT, R9, RZ, PT ;  /* 0x000000ff0900720c */ /* 0x000fe20003fa6270 */
[----:B------:R-:W-:Y:S01]  /*12f0*/  IMAD.MOV R9, RZ, RZ, -R6 ;  /* 0x000000ffff097224 */ /* 0x000fe200078e0a06 */
[----:B------:R-:W-:Y:S01]  /*1300*/  LOP3.LUT R6, R4, 0x18, RZ, 0xfc, !PT ;  /* 0x0000001804067812 */ /* 0x000fe200078efcff */
[----:B------:R-:W-:-:S02]  /*1310*/  IMAD R119, R2, R5, R119 ;  /* 0x0000000502777224 */ /* 0x000fc400078e0277 */
[--C-:B------:R-:W-:Y:S01]  /*1320*/  @!P0 IMAD.IADD R118, R118, 0x1, -R2.reuse ;  /* 0x0000000176768824 */ /* 0x100fe200078e0a02 */
[----:B------:R-:W-:Y:S01]  /*1330*/  IABS R122, R6 ;  /* 0x00000006007a7213 */ /* 0x000fe20000000000 */
[----:B------:R-:W-:Y:S01]  /*1340*/  @!P6 IMAD.IADD R140, R140, 0x1, -R2 ;  /* 0x000000018c8ce824 */ /* 0x000fe200078e0a02 */
[----:B------:R-:W-:Y:S01]  /*1350*/  ISETP.GE.AND P0, PT, R8, RZ, PT ;  /* 0x000000ff0800720c */ /* 0x000fe20003f06270 */
[----:B------:R-:W-:Y:S01]  /*1360*/  IMAD R120, R2, R9, R120 ;  /* 0x0000000902787224 */ /* 0x000fe200078e0278 */
[----:B------:R-:W-:Y:S01]  /*1370*/  LOP3.LUT R8, R4, 0x1a, RZ, 0xfc, !PT ;  /* 0x0000001a04087812 */ /* 0x000fe200078efcff */
[----:B------:R-:W-:Y:S01]  /*1380*/  @!P4 IMAD.IADD R130, R130, 0x1, -R2 ;  /* 0x000000018282c824 */ /* 0x000fe200078e0a02 */
[C---:B------:R-:W-:Y:S01]  /*1390*/  ISETP.GT.U32.AND P4, PT, R2.reuse, R119, PT ;  /* 0x000000770200720c */ /* 0x040fe20003f84070 */
[----:B------:R-:W-:Y:S01]  /*13a0*/  @!P3 IMAD.MOV R118, RZ, RZ, -R118 ;  /* 0x000000ffff76b224 */ /* 0x000fe200078e0a76 */
[C---:B------:R-:W-:Y:S01]  /*13b0*/  ISETP.GT.U32.AND P6, PT, R2.reuse, R140, PT ;  /* 0x0000008c0200720c */ /* 0x040fe20003fc4070 */
[----:B------:R-:W-:Y:S01]  /*13c0*/  IMAD.HI.U32 R7, R3, R121, RZ ;  /* 0x0000007903077227 */ /* 0x000fe200078e00ff */
[----:B------:R-:W-:-:S02]  /*13d0*/  ISETP.GT.U32.AND P3, PT, R2, R120, PT ;  /* 0x000000780200720c */ /* 0x000fc40003f64070 */
[----:B------:R-:W-:Y:S01]  /*13e0*/  IABS R123, R8 ;  /* 0x00000008007b7213 */ /* 0x000fe20000000000 */
[----:B------:R-:W-:Y:S01]  /*13f0*/  IMAD.MOV R7, RZ, RZ, -R7 ;  /* 0x000000ffff077224 */ /* 0x000fe200078e0a07 */
[----:B------:R-:W-:Y:S01]  /*1400*/  LOP3.LUT R9, R4, 0x1c, RZ, 0xfc, !PT ;  /* 0x0000001c04097812 */ /* 0x000fe200078efcff */
[----:B------:R-:W-:-:S03]  /*1410*/  IMAD.HI.U32 R5, R3, R122, RZ ;  /* 0x0000007a03057227 */ /* 0x000fc600078e00ff */
[----:B------:R-:W-:Y:S01]  /*1420*/  IABS R132, R9 ;  /* 0x0000000900847213 */ /* 0x000fe20000000000 */
[----:B------:R-:W-:Y:S02]  /*1430*/  IMAD R121, R2, R7, R121 ;  /* 0x0000000702797224 */ /* 0x000fe400078e0279 */
[--C-:B------:R-:W-:Y:S01]  /*1440*/  @!P4 IMAD.IADD R119, R119, 0x1, -R2.reuse ;  /* 0x000000017777c824 */ /* 0x100fe200078e0a02 */
[----:B------:R-:W-:Y:S01]  /*1450*/  ISETP.GE.AND P4, PT, R11, RZ, PT ;  /* 0x000000ff0b00720c */ /* 0x000fe20003f86270 */
[--C-:B------:R-:W-:Y:S01]  /*1460*/  @!P6 IMAD.IADD R140, R140, 0x1, -R2.reuse ;  /* 0x000000018c8ce824 */ /* 0x100fe200078e0a02 */
[----:B------:R-:W-:Y:S01]  /*1470*/  ISETP.GT.U32.AND P6, PT, R2, R121, PT ;  /* 0x000000790200720c */ /* 0x000fe20003fc4070 */
[----:B------:R-:W-:Y:S01]  /*1480*/  @!P3 IMAD.IADD R120, R120, 0x1, -R2 ;  /* 0x000000017878b824 */ /* 0x000fe200078e0a02 */
[----:B------:R-:W-:Y:S01]  /*1490*/  ISETP.GT.U32.AND P3, PT, R2, R119, PT ;  /* 0x000000770200720c */ /* 0x000fe20003f64070 */
[----:B------:R-:W-:Y:S01]  /*14a0*/  IMAD.MOV R7, RZ, RZ, -R5 ;  /* 0x000000ffff077224 */ /* 0x000fe200078e0a05 */
[----:B------:R-:W-:Y:S01]  /*14b0*/  LOP3.LUT R11, R4, 0x20, RZ, 0xfc, !PT ;  /* 0x00000020040b7812 */ /* 0x000fe200078efcff */
[----:B------:R-:W-:-:S03]  /*14c0*/  IMAD.HI.U32 R5, R3, R123, RZ ;  /* 0x0000007b03057227 */ /* 0x000fc600078e00ff */
[----:B------:R-:W-:Y:S01]  /*14d0*/  IABS R127, R11 ;  /* 0x0000000b007f7213 */ /* 0x000fe20000000000 */
[C---:B------:R-:W-:Y:S02]  /*14e0*/  IMAD R122, R2.reuse, R7, R122 ;  /* 0x00000007027a7224 */ /* 0x040fe400078e027a */
[----:B------:R-:W-:Y:S02]  /*14f0*/  IMAD.MOV R5, RZ, RZ, -R5 ;  /* 0x000000ffff057224 */ /* 0x000fe400078e0a05 */
[--C-:B------:R-:W-:Y:S01]  /*1500*/  @!P6 IMAD.IADD R121, R121, 0x1, -R2.reuse ;  /* 0x000000017979e824 */ /* 0x100fe200078e0a02 */
[C---:B------:R-:W-:Y:S01]  /*1510*/  ISETP.GT.U32.AND P6, PT, R2.reuse, R120, PT ;  /* 0x000000780200720c */ /* 0x040fe20003fc4070 */
[----:B------:R-:W-:Y:S01]  /*1520*/  @!P3 IMAD.IADD R119, R119, 0x1, -R2 ;  /* 0x000000017777b824 */ /* 0x000fe200078e0a02 */
[----:B------:R-:W-:Y:S01]  /*1530*/  ISETP.GT.U32.AND P3, PT, R2, R122, PT ;  /* 0x0000007a0200720c */ /* 0x000fe20003f64070 */
[----:B------:R-:W-:Y:S01]  /*1540*/  @!P1 IMAD.MOV R130, RZ, RZ, -R130 ;  /* 0x000000ffff829224 */ /* 0x000fe200078e0a82 */
[----:B------:R-:W-:Y:S01]  /*1550*/  ISETP.GE.AND P1, PT, R10, RZ, PT ;  /* 0x000000ff0a00720c */ /* 0x000fe20003f26270 */
[----:B------:R-:W-:Y:S01]  /*1560*/  IMAD R123, R2, R5, R123 ;  /* 0x00000005027b7224 */ /* 0x000fe200078e027b */
[----:B------:R-:W-:Y:S01]  /*1570*/  LOP3.LUT R10, R4, 0x1e, RZ, 0xfc, !PT ;  /* 0x0000001e040a7812 */ /* 0x000fe200078efcff */
[----:B------:R-:W-:-:S03]  /*1580*/  IMAD.HI.U32 R5, R3, R132, RZ ;  /* 0x0000008403057227 */ /* 0x000fc600078e00ff */
[----:B------:R-:W-:Y:S01]  /*1590*/  IABS R124, R10 ;  /* 0x0000000a007c7213 */ /* 0x000fe20000000000 */
[----:B------:R-:W-:Y:S02]  /*15a0*/  @!P0 IMAD.MOV R119, RZ, RZ, -R119 ;  /* 0x000000ffff778224 */ /* 0x000fe400078e0a77 */
[--C-:B------:R-:W-:Y:S01]  /*15b0*/  @!P6 IMAD.IADD R120, R120, 0x1, -R2.reuse ;  /* 0x000000017878e824 */ /* 0x100fe200078e0a02 */
[----:B------:R-:W-:Y:S01]  /*15c0*/  ISETP.GT.U32.AND P6, PT, R2, R123, PT ;  /* 0x0000007b0200720c */ /* 0x000fe20003fc4070 */
[----:B------:R-:W-:Y:S01]  /*15d0*/  @!P3 IMAD.IADD R122, R122, 0x1, -R2 ;  /* 0x000000017a7ab824 */ /* 0x000fe200078e0a02 */
[----:B------:R-:W-:Y:S01]  /*15e0*/  ISETP.GE.AND P3, PT, R8, RZ, PT ;  /* 0x000000ff0800720c */ /* 0x000fe20003f66270 */
[----:B------:R-:W-:Y:S01]  /*15f0*/  IMAD.MOV R7, RZ, RZ, -R5 ;  /* 0x000000ffff077224 */ /* 0x000fe200078e0a05 */
[----:B------:R-:W-:Y:S01]  /*1600*/  LOP3.LUT R8, R4, 0x22, RZ, 0xfc, !PT ;  /* 0x0000002204087812 */ /* 0x000fe200078efcff */
[----:B------:R-:W-:Y:S01]  /*1610*/  IMAD.HI.U32 R5, R3, R124, RZ ;  /* 0x0000007c03057227 */ /* 0x000fe200078e00ff */
[----:B------:R-:W-:-:S02]  /*1620*/  ISETP.GT.U32.AND P0, PT, R2, R122, PT ;  /* 0x0000007a0200720c */ /* 0x000fc40003f04070 */
[----:B------:R-:W-:Y:S01]  /*1630*/  IABS R126, R8 ;  /* 0x00000008007e7213 */ /* 0x000fe20000000000 */
[----:B------:R-:W-:Y:S01]  /*1640*/  @!P5 IMAD.MOV R140, RZ, RZ, -R140 ;  /* 0x000000ffff8cd224 */ /* 0x000fe200078e0a8c */
[C---:B------:R-:W-:Y:S01]  /*1650*/  ISETP.GT.U32.AND P5, PT, R2.reuse, R121, PT ;  /* 0x000000790200720c */ /* 0x040fe20003fa4070 */
[C---:B------:R-:W-:Y:S02]  /*1660*/  IMAD R132, R2.reuse, R7, R132 ;  /* 0x0000000702847224 */ /* 0x040fe400078e0284 */
[----:B------:R-:W-:Y:S02]  /*1670*/  IMAD.MOV R7, RZ, RZ, -R5 ;  /* 0x000000ffff077224 */ /* 0x000fe400078e0a05 */
[----:B------:R-:W-:Y:S02]  /*1680*/  @!P6 IMAD.IADD R123, R123, 0x1, -R2 ;  /* 0x000000017b7be824 */ /* 0x000fe400078e0a02 */
[----:B------:R-:W-:Y:S02]  /*1690*/  IMAD R124, R2, R7, R124 ;  /* 0x00000007027c7224 */ /* 0x000fe400078e027c */
[----:B------:R-:W-:Y:S01]  /*16a0*/  @!P0 IMAD.IADD R122, R122, 0x1, -R2 ;  /* 0x000000017a7a8824 */ /* 0x000fe200078e0a02 */
[C---:B------:R-:W-:Y:S01]  /*16b0*/  ISETP.GT.U32.AND P6, PT, R2.reuse, R123, PT ;  /* 0x0000007b0200720c */ /* 0x040fe20003fc4070 */
[----:B------:R-:W-:Y:S01]  /*16c0*/  IMAD.HI.U32 R5, R3, R127, RZ ;  /* 0x0000007f03057227 */ /* 0x000fe200078e00ff */
[----:B------:R-:W-:-:S03]  /*16d0*/  ISETP.GT.U32.AND P0, PT, R2, R124, PT ;  /* 0x0000007c0200720c */ /* 0x000fc60003f04070 */
[----:B------:R-:W-:Y:S01]  /*16e0*/  @!P5 IMAD.IADD R121, R121, 0x1, -R2 ;  /* 0x000000017979d824 */ /* 0x000fe200078e0a02 */
[----:B------:R-:W-:Y:S01]  /*16f0*/  ISETP.GE.AND P5, PT, R6, RZ, PT ;  /* 0x000000ff0600720c */ /* 0x000fe20003fa6270 */
[----:B------:R-:W-:Y:S01]  /*1700*/  @!P1 IMAD.MOV R120, RZ, RZ, -R120 ;  /* 0x000000ffff789224 */ /* 0x000fe200078e0a78 */
[C---:B------:R-:W-:Y:S01]  /*1710*/  ISETP.GT.U32.AND P1, PT, R2.reuse, R132, PT ;  /* 0x000000840200720c */ /* 0x040fe20003f24070 */
[----:B------:R-:W-:Y:S02]  /*1720*/  IMAD.MOV R5, RZ, RZ, -R5 ;  /* 0x000000ffff057224 */ /* 0x000fe400078e0a05 */
[----:B------:R-:W-:Y:S01]  /*1730*/  @!P4 IMAD.MOV R121, RZ, RZ, -R121 ;  /* 0x000000ffff79c224 */ /* 0x000fe200078e0a79 */
[----:B------:R-:W-:Y:S01]  /*1740*/  ISETP.GE.AND P4, PT, R9, RZ, PT ;  /* 0x000000ff0900720c */ /* 0x000fe20003f86270 */
[----:B------:R-:W-:Y:S01]  /*1750*/  IMAD R127, R2, R5, R127 ;  /* 0x00000005027f7224 */ /* 0x000fe200078e027f */
[----:B------:R-:W-:Y:S01]  /*1760*/  LOP3.LUT R9, R4, 0x24, RZ, 0xfc, !PT ;  /* 0x0000002404097812 */ /* 0x000fe200078efcff */
[----:B------:R-:W-:-:S02]  /*1770*/  @!P6 IMAD.IADD R123, R123, 0x1, -R2 ;  /* 0x000000017b7be824 */ /* 0x000fc400078e0a02 */
[----:B------:R-:W-:Y:S01]  /*1780*/  @!P0 IMAD.IADD R124, R124, 0x1, -R2 ;  /* 0x000000017c7c8824 */ /* 0x000fe200078e0a02 */
[----:B------:R-:W-:Y:S01]  /*1790*/  ISETP.GT.U32.AND P6, PT, R2, R127, PT ;  /* 0x0000007f0200720c */ /* 0x000fe20003fc4070 */
[----:B------:R-:W-:Y:S01]  /*17a0*/  @!P5 IMAD.MOV R122, RZ, RZ, -R122 ;  /* 0x000000ffff7ad224 */ /* 0x000fe200078e0a7a */
[----:B------:R-:W-:Y:S01]  /*17b0*/  IABS R128, R9 ;  /* 0x0000000900807213 */ /* 0x000fe20000000000 */
[----:B------:R-:W-:Y:S01]  /*17c0*/  @!P1 IMAD.IADD R132, R132, 0x1, -R2 ;  /* 0x0000000184849824 */ /* 0x000fe200078e0a02 */
[----:B------:R-:W-:Y:S01]  /*17d0*/  ISETP.GT.U32.AND P5, PT, R2, R124, PT ;  /* 0x0000007c0200720c */ /* 0x000fe20003fa4070 */
[C---:B------:R-:W-:Y:S01]  /*17e0*/  IMAD.HI.U32 R5, R3.reuse, R126, RZ ;  /* 0x0000007e03057227 */ /* 0x040fe200078e00ff */
[----:B------:R-:W-:Y:S02]  /*17f0*/  ISETP.GE.AND P1, PT, R10, RZ, PT ;  /* 0x000000ff0a00720c */ /* 0x000fe40003f26270 */
[----:B------:R-:W-:Y:S01]  /*1800*/  ISETP.GT.U32.AND P0, PT, R2, R132, PT ;  /* 0x000000840200720c */ /* 0x000fe20003f04070 */
[----:B------:R-:W-:Y:S01]  /*1810*/  IMAD.MOV R5, RZ, RZ, -R5 ;  /* 0x000000ffff057224 */ /* 0x000fe200078e0a05 */
[----:B------:R-:W-:Y:S01]  /*1820*/  LOP3.LUT R10, R4, 0x2a, RZ, 0xfc, !PT ;  /* 0x0000002a040a7812 */ /* 0x000fe200078efcff */
[----:B------:R-:W-:-:S03]  /*1830*/  IMAD.HI.U32 R6, R3, R128, RZ ;  /* 0x0000008003067227 */ /* 0x000fc600078e00ff */
[----:B------:R-:W-:Y:S01]  /*1840*/  IABS R141, R10 ;  /* 0x0000000a008d7213 */ /* 0x000fe20000000000 */
[----:B------:R-:W-:Y:S02]  /*1850*/  @!P6 IMAD.IADD R127, R127, 0x1, -R2 ;  /* 0x000000017f7fe824 */ /* 0x000fe400078e0a02 */
[----:B------:R-:W-:Y:S02]  /*1860*/  IMAD R126, R2, R5, R126 ;  /* 0x00000005027e7224 */ /* 0x000fe400078e027e */
[--C-:B------:R-:W-:Y:S01]  /*1870*/  @!P5 IMAD.IADD R124, R124, 0x1, -R2.reuse ;  /* 0x000000017c7cd824 */ /* 0x100fe200078e0a02 */
[----:B------:R-:W-:Y:S01]  /*1880*/  ISETP.GT.U32.AND P6, PT, R2, R127, PT ;  /* 0x0000007f0200720c */ /* 0x000fe20003fc4070 */
[----:B------:R-:W-:Y:S01]  /*1890*/  @!P0 IMAD.IADD R132, R132, 0x1, -R2 ;  /* 0x0000000184848824 */ /* 0x000fe200078e0a02 */
[----:B------:R-:W-:Y:S01]  /*18a0*/  ISETP.GT.U32.AND P5, PT, R2, R126, PT ;  /* 0x0000007e0200720c */ /* 0x000fe20003fa4070 */
[----:B------:R-:W-:Y:S01]  /*18b0*/  IMAD.MOV R7, RZ, RZ, -R6 ;  /* 0x000000ffff077224 */ /* 0x000fe200078e0a06 */
[----:B------:R-:W-:Y:S01]  /*18c0*/  ISETP.GE.AND P0, PT, R8, RZ, PT ;  /* 0x000000ff0800720c */ /* 0x000fe20003f06270 */
[----:B------:R-:W-:Y:S01]  /*18d0*/  IMAD.HI.U32 R5, R3, R129, RZ ;  /* 0x0000008103057227 */ /* 0x000fe200078e00ff */
[----:B------:R-:W-:-:S03]  /*18e0*/  LOP3.LUT R8, R4, 0x28, RZ, 0xfc, !PT ;  /* 0x0000002804087812 */ /* 0x000fc600078efcff */
[C---:B------:R-:W-:Y:S01]  /*18f0*/  IMAD R128, R2.reuse, R7, R128 ;  /* 0x0000000702807224 */ /* 0x040fe200078e0280 */
[----:B------:R-:W-:Y:S01]  /*1900*/  IABS R142, R8 ;  /* 0x00000008008e7213 */ /* 0x000fe20000000000 */
[----:B------:R-:W-:Y:S02]  /*1910*/  IMAD.MOV R5, RZ, RZ, -R5 ;  /* 0x000000ffff057224 */ /* 0x000fe400078e0a05 */
[----:B------:R-:W-:Y:S01]  /*1920*/  @!P3 IMAD.MOV R123, RZ, RZ, -R123 ;  /* 0x000000ffff7bb224 */ /* 0x000fe200078e0a7b */
[----:B------:R-:W-:Y:S01]  /*1930*/  ISETP.GE.AND P3, PT, R11, RZ, PT ;  /* 0x000000ff0b00720c */ /* 0x000fe20003f66270 */
[--C-:B------:R-:W-:Y:S01]  /*1940*/  @!P6 IMAD.IADD R127, R127, 0x1, -R2.reuse ;  /* 0x000000017f7fe824 */ /* 0x100fe200078e0a02 */
[C---:B------:R-:W-:Y:S01]  /*1950*/  ISETP.GT.U32.AND P6, PT, R2.reuse, R128, PT ;  /* 0x000000800200720c */ /* 0x040fe20003fc4070 */
[----:B------:R-:W-:Y:S01]  /*1960*/  IMAD R129, R2, R5, R129 ;  /* 0x0000000502817224 */ /* 0x000fe200078e0281 */
[----:B------:R-:W-:Y:S01]  /*1970*/  LOP3.LUT R11, R4, 0x2c, RZ, 0xfc, !PT ;  /* 0x0000002c040b7812 */ /* 0x000fe200078efcff */
[----:B------:R-:W-:-:S02]  /*1980*/  @!P5 IMAD.IADD R126, R126, 0x1, -R2 ;  /* 0x000000017e7ed824 */ /* 0x000fc400078e0a02 */
[C---:B------:R-:W-:Y:S01]  /*1990*/  IMAD.HI.U32 R5, R3.reuse, R142, RZ ;  /* 0x0000008e03057227 */ /* 0x040fe200078e00ff */
[----:B------:R-:W-:Y:S02]  /*19a0*/  IABS R131, R11 ;  /* 0x0000000b00837213 */ /* 0x000fe40000000000 */
[C---:B------:R-:W-:Y:S01]  /*19b0*/  ISETP.GT.U32.AND P5, PT, R2.reuse, R129, PT ;  /* 0x000000810200720c */ /* 0x040fe20003fa4070 */
[----:B------:R-:W-:Y:S01]  /*19c0*/  @!P4 IMAD.MOV R132, RZ, RZ, -R132 ;  /* 0x000000ffff84c224 */ /* 0x000fe200078e0a84 */
[----:B------:R-:W-:Y:S01]  /*19d0*/  ISETP.GT.U32.AND P4, PT, R2, R126, PT ;  /* 0x0000007e0200720c */ /* 0x000fe20003f84070 */
[----:B------:R-:W-:Y:S02]  /*19e0*/  IMAD.MOV R7, RZ, RZ, -R5 ;  /* 0x000000ffff077224 */ /* 0x000fe400078e0a05 */
[----:B------:R-:W-:-:S04]  /*19f0*/  IMAD.HI.U32 R5, R3, R141, RZ ;  /* 0x0000008d03057227 */ /* 0x000fc800078e00ff */
[----:B------:R-:W-:Y:S01]  /*1a00*/  IMAD R142, R2, R7, R142 ;  /* 0x00000007028e7224 */ /* 0x000fe200078e028e */
[----:B------:R-:W-:Y:S01]  /*1a10*/  LOP3.LUT R7, R4, 0x30, RZ, 0xfc, !PT ;  /* 0x0000003004077812 */ /* 0x000fe200078efcff */
[----:B------:R-:W-:Y:S02]  /*1a20*/  IMAD.MOV R5, RZ, RZ, -R5 ;  /* 0x000000ffff057224 */ /* 0x000fe400078e0a05 */
[----:B------:R-:W-:Y:S01]  /*1a30*/  @!P6 IMAD.IADD R128, R128, 0x1, -R2 ;  /* 0x000000018080e824 */ /* 0x000fe200078e0a02 */
[----:B------:R-:W-:Y:S01]  /*1a40*/  ISETP.GE.AND P6, PT, R9, RZ, PT ;  /* 0x000000ff0900720c */ /* 0x000fe20003fc6270 */
[C---:B------:R-:W-:Y:S01]  /*1a50*/  IMAD R141, R2.reuse, R5, R141 ;  /* 0x00000005028d7224 */ /* 0x040fe200078e028d */
[----:B------:R-:W-:Y:S01]  /*1a60*/  IABS R135, R7 ;  /* 0x0000000700877213 */ /* 0x000fe20000000000 */
[----:B------:R-:W-:Y:S01]  /*1a70*/  @!P3 IMAD.MOV R127, RZ, RZ, -R127 ;  /* 0x000000ffff7fb224 */ /* 0x000fe200078e0a7f */
[C---:B------:R-:W-:Y:S01]  /*1a80*/  ISETP.GT.U32.AND P3, PT, R2.reuse, R142, PT ;  /* 0x0000008e0200720c */ /* 0x040fe20003f64070 */
[----:B------:R-:W-:Y:S01]  /*1a90*/  @!P1 IMAD.MOV R124, RZ, RZ, -R124 ;  /* 0x000000ffff7c9224 */ /* 0x000fe200078e0a7c */
[----:B------:R-:W-:Y:S01]  /*1aa0*/  ISETP.GT.U32.AND P1, PT, R2, R128, PT ;  /* 0x000000800200720c */ /* 0x000fe20003f24070 */
[----:B------:R-:W-:Y:S01]  /*1ab0*/  @!P4 IMAD.IADD R126, R126, 0x1, -R2 ;  /* 0x000000017e7ec824 */ /* 0x000fe200078e0a02 */
[----:B------:R-:W-:Y:S01]  /*1ac0*/  ISETP.GT.U32.AND P4, PT, R2, R141, PT ;  /* 0x0000008d0200720c */ /* 0x000fe20003f84070 */
[----:B------:R-:W-:Y:S01]  /*1ad0*/  IMAD.HI.U32 R5, R3, R134, RZ ;  /* 0x0000008603057227 */ /* 0x000fe200078e00ff */
[----:B------:R-:W-:-:S03]  /*1ae0*/  LOP3.LUT R9, R4, 0x32, RZ, 0xfc, !PT ;  /* 0x0000003204097812 */ /* 0x000fc600078efcff */
[----:B------:R-:W-:Y:S01]  /*1af0*/  IMAD.HI.U32 R6, R3, R131, RZ ;  /* 0x0000008303067227 */ /* 0x000fe200078e00ff */
[----:B------:R-:W-:-:S03]  /*1b00*/  IABS R138, R9 ;  /* 0x00000009008a7213 */ /* 0x000fc60000000000 */
[----:B------:R-:W-:Y:S02]  /*1b10*/  IMAD.MOV R5, RZ, RZ, -R5 ;  /* 0x000000ffff057224 */ /* 0x000fe400078e0a05 */
[----:B------:R-:W-:Y:S01]  /*1b20*/  @!P3 IMAD.IADD R142, R142, 0x1, -R2 ;  /* 0x000000018e8eb824 */ /* 0x000fe200078e0a02 */
[----:B------:R-:W-:Y:S01]  /*1b30*/  ISETP.GE.AND P3, PT, R8, RZ, PT ;  /* 0x000000ff0800720c */ /* 0x000fe20003f66270 */
[----:B------:R-:W-:Y:S01]  /*1b40*/  IMAD.MOV R6, RZ, RZ, -R6 ;  /* 0x000000ffff067224 */ /* 0x000fe200078e0a06 */
[----:B------:R-:W-:Y:S01]  /*1b50*/  LOP3.LUT R8, R4, 0x38, RZ, 0xfc, !PT ;  /* 0x0000003804087812 */ /* 0x000fe200078efcff */
[----:B------:R-:W-:Y:S02]  /*1b60*/  @!P1 IMAD.IADD R128, R128, 0x1, -R2 ;  /* 0x0000000180809824 */ /* 0x000fe400078e0a02 */
[C---:B------:R-:W-:Y:S01]  /*1b70*/  IMAD R134, R2.reuse, R5, R134 ;  /* 0x0000000502867224 */ /* 0x040fe200078e0286 */
[----:B------:R-:W-:Y:S01]  /*1b80*/  IABS R114, R8 ;  /* 0x0000000800727213 */ /* 0x000fe20000000000 */
[----:B------:R-:W-:Y:S01]  /*1b90*/  @!P4 IMAD.IADD R141, R141, 0x1, -R2 ;  /* 0x000000018d8dc824 */ /* 0x000fe200078e0a02 */
[C---:B------:R-:W-:Y:S01]  /*1ba0*/  ISETP.GT.U32.AND P4, PT, R2.reuse, R142, PT ;  /* 0x0000008e0200720c */ /* 0x040fe20003f84070 */
[----:B------:R-:W-:-:S02]  /*1bb0*/  IMAD R131, R2, R6, R131 ;  /* 0x0000000602837224 */ /* 0x000fc400078e0283 */
[----:B------:R-:W-:Y:S01]  /*1bc0*/  @!P6 IMAD.MOV R128, RZ, RZ, -R128 ;  /* 0x000000ffff80e224 */ /* 0x000fe200078e0a80 */
[C---:B------:R-:W-:Y:S01]  /*1bd0*/  ISETP.GT.U32.AND P6, PT, R2.reuse, R134, PT ;  /* 0x000000860200720c */ /* 0x040fe20003fc4070 */
[----:B------:R-:W-:Y:S01]  /*1be0*/  IMAD.HI.U32 R5, R3, R135, RZ ;  /* 0x0000008703057227 */ /* 0x000fe200078e00ff */
[----:B------:R-:W-:-:S03]  /*1bf0*/  ISETP.GT.U32.AND P1, PT, R2, R131, PT ;  /* 0x000000830200720c */ /* 0x000fc60003f24070 */
[----:B------:R-:W-:Y:S02]  /*1c00*/  IMAD.MOV R6, RZ, RZ, -R5 ;  /* 0x000000ffff067224 */ /* 0x000fe400078e0a05 */
[--C-:B------:R-:W-:Y:S02]  /*1c10*/  @!P5 IMAD.IADD R129, R129, 0x1, -R2.reuse ;  /* 0x000000018181d824 */ /* 0x100fe400078e0a02 */
[--C-:B------:R-:W-:Y:S01]  /*1c20*/  @!P4 IMAD.IADD R142, R142, 0x1, -R2.reuse ;  /* 0x000000018e8ec824 */ /* 0x100fe200078e0a02 */
[----:B------:R-:W-:Y:S01]  /*1c30*/  ISETP.GE.AND P4, PT, R11, RZ, PT ;  /* 0x000000ff0b00720c */ /* 0x000fe20003f86270 */
[C---:B------:R-:W-:Y:S01]  /*1c40*/  IMAD R135, R2.reuse, R6, R135 ;  /* 0x0000000602877224 */ /* 0x040fe200078e0287 */
[----:B------:R-:W-:Y:S01]  /*1c50*/  ISETP.GT.U32.AND P5, PT, R2, R129, PT ;  /* 0x000000810200720c */ /* 0x000fe20003fa4070 */
[----:B------:R-:W-:Y:S01]  /*1c60*/  @!P6 IMAD.IADD R134, R134, 0x1, -R2 ;  /* 0x000000018686e824 */ /* 0x000fe200078e0a02 */
[----:B------:R-:W-:Y:S01]  /*1c70*/  LOP3.LUT R6, R4, 0x34, RZ, 0xfc, !PT ;  /* 0x0000003404067812 */ /* 0x000fe200078efcff */
[----:B------:R-:W-:Y:S01]  /*1c80*/  @!P3 IMAD.MOV R142, RZ, RZ, -R142 ;  /* 0x000000ffff8eb224 */ /* 0x000fe200078e0a8e */
[C---:B------:R-:W-:Y:S01]  /*1c90*/  ISETP.GT.U32.AND P3, PT, R2.reuse, R135, PT ;  /* 0x000000870200720c */ /* 0x040fe20003f64070 */
[----:B------:R-:W-:Y:S01]  /*1ca0*/  @!P1 IMAD.IADD R131, R131, 0x1, -R2 ;  /* 0x0000000183839824 */ /* 0x000fe200078e0a02 */
[----:B------:R-:W-:Y:S01]  /*1cb0*/  ISETP.GT.U32.AND P6, PT, R2, R134, PT ;  /* 0x000000860200720c */ /* 0x000fe20003fc4070 */
[----:B------:R-:W-:Y:S01]  /*1cc0*/  IMAD.HI.U32 R5, R3, R138, RZ ;  /* 0x0000008a03057227 */ /* 0x000fe200078e00ff */
[----:B------:R-:W-:-:S02]  /*1cd0*/  IABS R136, R6 ;  /* 0x0000000600887213 */ /* 0x000fc40000000000 */
[----:B------:R-:W-:Y:S01]  /*1ce0*/  ISETP.GT.U32.AND P1, PT, R2, R131, PT ;  /* 0x000000830200720c */ /* 0x000fe20003f24070 */
[----:B------:R-:W-:Y:S01]  /*1cf0*/  IMAD.MOV R5, RZ, RZ, -R5 ;  /* 0x000000ffff057224 */ /* 0x000fe200078e0a05 */
[----:B------:R-:W-:Y:S01]  /*1d00*/  LOP3.LUT R11, R4, 0x3e, RZ, 0xfc, !PT ;  /* 0x0000003e040b7812 */ /* 0x000fe200078efcff */
[----:B------:R-:W-:Y:S01]  /*1d10*/  @!P5 IMAD.IADD R129, R129, 0x1, -R2 ;  /* 0x000000018181d824 */ /* 0x000fe200078e0a02 */
[----:B------:R-:W-:Y:S01]  /*1d20*/  ISETP.GE.AND P5, PT, R12, RZ, PT ;  /* 0x000000ff0c00720c */ /* 0x000fe20003fa6270 */
[----:B------:R-:W-:Y:S01]  /*1d30*/  IMAD R138, R2, R5, R138 ;  /* 0x00000005028a7224 */ /* 0x000fe200078e028a */
[----:B------:R-:W-:Y:S01]  /*1d40*/  IABS R111, R11 ;  /* 0x0000000b006f7213 */ /* 0x000fe20000000000 */
[--C-:B------:R-:W-:Y:S01]  /*1d50*/  @!P3 IMAD.IADD R135, R135, 0x1, -R2.reuse ;  /* 0x000000018787b824 */ /* 0x100fe200078e0a02 */
[----:B------:R-:W-:Y:S01]  /*1d60*/  LOP3.LUT R12, R4, 0x52, RZ, 0xfc, !PT ;  /* 0x00000052040c7812 */ /* 0x000fe200078efcff */
[----:B------:R-:W-:Y:S01]  /*1d70*/  @!P6 IMAD.IADD R134, R134, 0x1, -R2 ;  /* 0x000000018686e824 */ /* 0x000fe200078e0a02 */
[C---:B------:R-:W-:Y:S01]  /*1d80*/  ISETP.GT.U32.AND P6, PT, R2.reuse, R138, PT ;  /* 0x0000008a0200720c */ /* 0x040fe20003fc4070 */
[----:B------:R-:W-:Y:S01]  /*1d90*/  IMAD.HI.U32 R5, R3, R136, RZ ;  /* 0x0000008803057227 */ /* 0x000fe200078e00ff */
[----:B------:R-:W-:-:S02]  /*1da0*/  ISETP.GT.U32.AND P3, PT, R2, R135, PT ;  /* 0x000000870200720c */ /* 0x000fc40003f64070 */
[----:B------:R-:W-:Y:S01]  /*1db0*/  IABS R101, R12 ;  /* 0x0000000c00657213 */ /* 0x000fe20000000000 */
[----:B------:R-:W-:Y:S01]  /*1dc0*/  @!P0 IMAD.MOV R126, RZ, RZ, -R126 ;  /* 0x000000ffff7e8224 */ /* 0x000fe200078e0a7e */
[----:B------:R-:W-:Y:S01]  /*1dd0*/  ISETP.GT.U32.AND P0, PT, R2, R141, PT ;  /* 0x0000008d0200720c */ /* 0x000fe20003f04070 */
[----:B------:R-:W-:Y:S01]  /*1de0*/  @!P1 IMAD.IADD R131, R131, 0x1, -R2 ;  /* 0x0000000183839824 */ /* 0x000fe200078e0a02 */
[----:B------:R-:W-:Y:S01]  /*1df0*/  ISETP.GE.AND P1, PT, R7, RZ, PT ;  /* 0x000000ff0700720c */ /* 0x000fe20003f26270 */
[----:B------:R-:W-:Y:S02]  /*1e00*/  IMAD.MOV R7, RZ, RZ, -R5 ;  /* 0x000000ffff077224 */ /* 0x000fe400078e0a05 */
[----:B------:R-:W-:Y:S01]  /*1e10*/  @!P5 IMAD.MOV R129, RZ, RZ, -R129 ;  /* 0x000000ffff81d224 */ /* 0x000fe200078e0a81 */
[----:B------:R-:W-:Y:S01]  /*1e20*/  ISETP.GE.AND P5, PT, R10, RZ, PT ;  /* 0x000000ff0a00720c */ /* 0x000fe20003fa6270 */
[----:B------:R-:W-:Y:S01]  /*1e30*/  @!P4 IMAD.MOV R131, RZ, RZ, -R131 ;  /* 0x000000ffff83c224 */ /* 0x000fe200078e0a83 */
[----:B------:R-:W-:Y:S01]  /*1e40*/  ISETP.GE.AND P4, PT, R6, RZ, PT ;  /* 0x000000ff0600720c */ /* 0x000fe20003f86270 */
[----:B------:R-:W-:Y:S01]  /*1e50*/  IMAD R136, R2, R7, R136 ;  /* 0x0000000702887224 */ /* 0x000fe200078e0288 */
[----:B------:R-:W-:Y:S01]  /*1e60*/  LOP3.LUT R6, R4, 0x36, RZ, 0xfc, !PT ;  /* 0x0000003604067812 */ /* 0x000fe200078efcff */
[--C-:B------:R-:W-:Y:S01]  /*1e70*/  @!P6 IMAD.IADD R138, R138, 0x1, -R2.reuse ;  /* 0x000000018a8ae824 */ /* 0x100fe200078e0a02 */
[----:B------:R-:W-:Y:S01]  /*1e80*/  LOP3.LUT R10, R4, 0x3c, RZ, 0xfc, !PT ;  /* 0x0000003c040a7812 */ /* 0x000fe200078efcff */
[--C-:B------:R-:W-:Y:S01]  /*1e90*/  @!P3 IMAD.IADD R135, R135, 0x1, -R2.reuse ;  /* 0x000000018787b824 */ /* 0x100fe200078e0a02 */
[----:B------:R-:W-:Y:S01]  /*1ea0*/  IABS R137, R6 ;  /* 0x0000000600897213 */ /* 0x000fe20000000000 */
[----:B------:R-:W-:Y:S01]  /*1eb0*/  @!P0 IMAD.IADD R141, R141, 0x1, -R2 ;  /* 0x000000018d8d8824 */ /* 0x000fe200078e0a02 */
[----:B------:R-:W-:Y:S01]  /*1ec0*/  ISETP.GT.U32.AND P3, PT, R2, R136, PT ;  /* 0x000000880200720c */ /* 0x000fe20003f64070 */
[----:B------:R-:W-:Y:S01]  /*1ed0*/  @!P1 IMAD.MOV R135, RZ, RZ, -R135 ;  /* 0x000000ffff879224 */ /* 0x000fe200078e0a87 */
[----:B------:R-:W-:Y:S01]  /*1ee0*/  ISETP.GE.AND P0, PT, R14, RZ, PT ;  /* 0x000000ff0e00720c */ /* 0x000fe20003f06270 */
[----:B------:R-:W-:Y:S01]  /*1ef0*/  IMAD.HI.U32 R5, R3, R137, RZ ;  /* 0x0000008903057227 */ /* 0x000fe200078e00ff */
[----:B------:R-:W-:-:S02]  /*1f00*/  ISETP.GT.U32.AND P6, PT, R2, R138, PT ;  /* 0x0000008a0200720c */ /* 0x000fc40003fc4070 */
[----:B------:R-:W-:Y:S01]  /*1f10*/  IABS R112, R10 ;  /* 0x0000000a00707213 */ /* 0x000fe20000000000 */
[----:B------:R-:W-:Y:S01]  /*1f20*/  @!P5 IMAD.MOV R141, RZ, RZ, -R141 ;  /* 0x000000ffff8dd224 */ /* 0x000fe200078e0a8d */
[----:B------:R-:W-:Y:S01]  /*1f30*/  ISETP.GE.AND P5, PT, R9, RZ, PT ;  /* 0x000000ff0900720c */ /* 0x000fe20003fa6270 */
[----:B------:R-:W-:Y:S01]  /*1f40*/  IMAD.MOV R5, RZ, RZ, -R5 ;  /* 0x000000ffff057224 */ /* 0x000fe200078e0a05 */
[C---:B------:R-:W-:Y:S02]  /*1f50*/  LOP3.LUT R9, R4.reuse, 0x3a, RZ, 0xfc, !PT ;  /* 0x0000003a04097812 */ /* 0x040fe400078efcff */
[----:B------:R-:W-:Y:S01]  /*1f60*/  LOP3.LUT R14, R4, 0x54, RZ, 0xfc, !PT ;  /* 0x00000054040e7812 */ /* 0x000fe200078efcff */
[----:B------:R-:W-:Y:S01]  /*1f70*/  IMAD R137, R2, R5, R137 ;  /* 0x0000000502897224 */ /* 0x000fe200078e0289 */
[----:B------:R-:W-:Y:S01]  /*1f80*/  IABS R113, R9 ;  /* 0x0000000900717213 */ /* 0x000fe20000000000 */
[----:B------:R-:W-:Y:S01]  /*1f90*/  @!P3 IMAD.IADD R136, R136, 0x1, -R2 ;  /* 0x000000018888b824 */ /* 0x000fe200078e0a02 */
[----:B------:R-:W-:Y:S01]  /*1fa0*/  IABS R100, R14 ;  /* 0x0000000e00647213 */ /* 0x000fe20000000000 */
[----:B------:R-:W-:Y:S01]  /*1fb0*/  @!P0 IMAD.MOV R134, RZ, RZ, -R134 ;  /* 0x000000ffff868224 */ /* 0x000fe200078e0a86 */
[----:B------:R-:W-:Y:S01]  /*1fc0*/  ISETP.GE.AND P0, PT, R6, RZ, PT ;  /* 0x000000ff0600720c */ /* 0x000fe20003f06270 */
[----:B------:R-:W-:Y:S01]  /*1fd0*/  @!P6 IMAD.IADD R138, R138, 0x1, -R2 ;  /* 0x000000018a8ae824 */ /* 0x000fe200078e0a02 */
[C---:B------:R-:W-:Y:S01]  /*1fe0*/  ISETP.GT.U32.AND P6, PT, R2.reuse, R137, PT ;  /* 0x000000890200720c */ /* 0x040fe20003fc4070 */
[----:B------:R-:W-:Y:S01]  /*1ff0*/  IMAD.HI.U32 R6, R3, R114, RZ ;  /* 0x0000007203067227 */ /* 0x000fe200078e00ff */
[----:B------:R-:W-:-:S03]  /*2000*/  ISETP.GT.U32.AND P3, PT, R2, R136, PT ;  /* 0x000000880200720c */ /* 0x000fc60003f64070 */
[----:B------:R-:W-:-:S04]  /*2010*/  IMAD.HI.U32 R5, R3, R113, RZ ;  /* 0x0000007103057227 */ /* 0x000fc800078e00ff */
[----:B------:R-:W-:Y:S02]  /*2020*/  IMAD.MOV R7, RZ, RZ, -R6 ;  /* 0x000000ffff077224 */ /* 0x000fe400078e0a06 */
[----:B------:R-:W-:Y:S02]  /*2030*/  IMAD.MOV R6, RZ, RZ, -R5 ;  /* 0x000000ffff067224 */ /* 0x000fe400078e0a05 */
[--C-:B------:R-:W-:Y:S02]  /*2040*/  @!P6 IMAD.IADD R137, R137, 0x1, -R2.reuse ;  /* 0x000000018989e824 */ /* 0x100fe400078e0a02 */
[----:B------:R-:W-:Y:S02]  /*2050*/  IMAD R113, R2, R6, R113 ;  /* 0x0000000602717224 */ /* 0x000fe400078e0271 */
[----:B------:R-:W-:Y:S01]  /*2060*/  @!P3 IMAD.IADD R136, R136, 0x1, -R2 ;  /* 0x000000018888b824 */ /* 0x000fe200078e0a02 */
[C---:B------:R-:W-:Y:S01]  /*2070*/  ISETP.GT.U32.AND P6, PT, R2.reuse, R137, PT ;  /* 0x000000890200720c */ /* 0x040fe20003fc4070 */
[C---:B------:R-:W-:Y:S01]  /*2080*/  IMAD R114, R2.reuse, R7, R114 ;  /* 0x0000000702727224 */ /* 0x040fe200078e0272 */
[----:B------:R-:W-:Y:S01]  /*2090*/  ISETP.GT.U32.AND P3, PT, R2, R113, PT ;  /* 0x000000710200720c */ /* 0x000fe20003f64070 */
[----:B------:R-:W-:-:S03]  /*20a0*/  IMAD.HI.U32 R5, R3, R112, RZ ;  /* 0x0000007003057227 */ /* 0x000fc600078e00ff */
[----:B------:R-:W-:Y:S01]  /*20b0*/  ISETP.GT.U32.AND P1, PT, R2, R114, PT ;  /* 0x000000720200720c */ /* 0x000fe20003f24070 */
[----:B------:R-:W-:Y:S02]  /*20c0*/  IMAD.MOV R5, RZ, RZ, -R5 ;  /* 0x000000ffff057224 */ /* 0x000fe400078e0a05 */
[----:B------:R-:W-:Y:S01]  /*20d0*/  @!P5 IMAD.MOV R138, RZ, RZ, -R138 ;  /* 0x000000ffff8ad224 */ /* 0x000fe200078e0a8a */
[----:B------:R-:W-:Y:S01]  /*20e0*/  ISETP.GE.AND P5, PT, R8, RZ, PT ;  /* 0x000000ff0800720c */ /* 0x000fe20003fa6270 */
[----:B------:R-:W-:Y:S01]  /*20f0*/  IMAD.HI.U32 R6, R3, R111, RZ ;  /* 0x0000006f03067227 */ /* 0x000fe200078e00ff */
[----:B------:R-:W-:-:S03]  /*2100*/  LOP3.LUT R8, R4, 0x40, RZ, 0xfc, !PT ;  /* 0x0000004004087812 */ /* 0x000fc600078efcff */
[C---:B------:R-:W-:Y:S01]  /*2110*/  IMAD R112, R2.reuse, R5, R112 ;  /* 0x0000000502707224 */ /* 0x040fe200078e0270 */
[----:B------:R-:W-:Y:S01]  /*2120*/  IABS R110, R8 ;  /* 0x00000008006e7213 */ /* 0x000fe20000000000 */
[----:B------:R-:W-:Y:S02]  /*2130*/  @!P3 IMAD.IADD R113, R113, 0x1, -R2 ;  /* 0x000000017171b824 */ /* 0x000fe400078e0a02 */
[----:B------:R-:W-:Y:S02]  /*2140*/  IMAD.MOV R6, RZ, RZ, -R6 ;  /* 0x000000ffff067224 */ /* 0x000fe400078e0a06 */
[--C-:B------:R-:W-:Y:S01]  /*2150*/  @!P6 IMAD.IADD R137, R137, 0x1, -R2.reuse ;  /* 0x000000018989e824 */ /* 0x100fe200078e0a02 */
[----:B------:R-:W-:Y:S01]  /*2160*/  ISETP.GT.U32.AND P6, PT, R2, R112, PT ;  /* 0x000000700200720c */ /* 0x000fe20003fc4070 */
[----:B------:R-:W-:Y:S01]  /*2170*/  @!P1 IMAD.IADD R114, R114, 0x1, -R2 ;  /* 0x0000000172729824 */ /* 0x000fe200078e0a02 */
[C---:B------:R-:W-:Y:S01]  /*2180*/  ISETP.GT.U32.AND P3, PT, R2.reuse, R113, PT ;  /* 0x000000710200720c */ /* 0x040fe20003f64070 */
[----:B------:R-:W-:Y:S01]  /*2190*/  @!P4 IMAD.MOV R136, RZ, RZ, -R136 ;  /* 0x000000ffff88c224 */ /* 0x000fe200078e0a88 */
[----:B------:R-:W-:Y:S01]  /*21a0*/  ISETP.GE.AND P4, PT, R9, RZ, PT ;  /* 0x000000ff0900720c */ /* 0x000fe20003f86270 */
[C---:B------:R-:W-:Y:S01]  /*21b0*/  IMAD R111, R2.reuse, R6, R111 ;  /* 0x00000006026f7224 */ /* 0x040fe200078e026f */
[----:B------:R-:W-:Y:S01]  /*21c0*/  ISETP.GT.U32.AND P1, PT, R2, R114, PT ;  /* 0x000000720200720c */ /* 0x000fe20003f24070 */
[----:B------:R-:W-:Y:S01]  /*21d0*/  IMAD.HI.U32 R5, R3, R110, RZ ;  /* 0x0000006e03057227 */ /* 0x000fe200078e00ff */
[----:B------:R-:W-:-:S02]  /*21e0*/  LOP3.LUT R6, R4, 0x42, RZ, 0xfc, !PT ;  /* 0x0000004204067812 */ /* 0x000fc400078efcff */
[----:B------:R-:W-:Y:S01]  /*21f0*/  LOP3.LUT R9, R4, 0x48, RZ, 0xfc, !PT ;  /* 0x0000004804097812 */ /* 0x000fe200078efcff */
[----:B------:R-:W-:Y:S01]  /*2200*/  @!P0 IMAD.MOV R137, RZ, RZ, -R137 ;  /* 0x000000ffff898224 */ /* 0x000fe200078e0a89 */
[----:B------:R-:W-:Y:S01]  /*2210*/  ISETP.GT.U32.AND P0, PT, R2, R111, PT ;  /* 0x0000006f0200720c */ /* 0x000fe20003f04070 */
[----:B------:R-:W-:Y:S01]  /*2220*/  IMAD.MOV R7, RZ, RZ, -R5 ;  /* 0x000000ffff077224 */ /* 0x000fe200078e0a05 */
[----:B------:R-:W-:Y:S01]  /*2230*/  IABS R109, R6 ;  /* 0x00000006006d7213 */ /* 0x000fe20000000000 */
[--C-:B------:R-:W-:Y:S01]  /*2240*/  @!P6 IMAD.IADD R112, R112, 0x1, -R2.reuse ;  /* 0x000000017070e824 */ /* 0x100fe200078e0a02 */
[----:B------:R-:W-:Y:S01]  /*2250*/  IABS R106, R9 ;  /* 0x00000009006a7213 */ /* 0x000fe20000000000 */
[----:B------:R-:W-:Y:S01]  /*2260*/  @!P3 IMAD.IADD R113, R113, 0x1, -R2 ;  /* 0x000000017171b824 */ /* 0x000fe200078e0a02 */
[----:B------:R-:W-:Y:S01]  /*2270*/  ISETP.GE.AND P3, PT, R8, RZ, PT ;  /* 0x000000ff0800720c */ /* 0x000fe20003f66270 */
[C---:B------:R-:W-:Y:S01]  /*2280*/  IMAD R110, R2.reuse, R7, R110 ;  /* 0x00000007026e7224 */ /* 0x040fe200078e026e */
[----:B------:R-:W-:Y:S01]  /*2290*/  ISETP.GT.U32.AND P6, PT, R2, R112, PT ;  /* 0x000000700200720c */ /* 0x000fe20003fc4070 */
[----:B------:R-:W-:Y:S01]  /*22a0*/  @!P4 IMAD.MOV R113, RZ, RZ, -R113 ;  /* 0x000000ffff71c224 */ /* 0x000fe200078e0a71 */
[----:B------:R-:W-:Y:S01]  /*22b0*/  LOP3.LUT R7, R4, 0x44, RZ, 0xfc, !PT ;  /* 0x0000004404077812 */ /* 0x000fe200078efcff */
[--C-:B------:R-:W-:Y:S01]  /*22c0*/  @!P1 IMAD.IADD R114, R114, 0x1, -R2.reuse ;  /* 0x0000000172729824 */ /* 0x100fe200078e0a02 */
[----:B------:R-:W-:Y:S01]  /*22d0*/  ISETP.GT.U32.AND P4, PT, R2, R110, PT ;  /* 0x0000006e0200720c */ /* 0x000fe20003f84070 */
[----:B------:R-:W-:Y:S01]  /*22e0*/  @!P0 IMAD.IADD R111, R111, 0x1, -R2 ;  /* 0x000000016f6f8824 */ /* 0x000fe200078e0a02 */
[----:B------:R-:W-:Y:S01]  /*22f0*/  ISETP.GE.AND P1, PT, R10, RZ, PT ;  /* 0x000000ff0a00720c */ /* 0x000fe20003f26270 */
[----:B------:R-:W-:Y:S01]  /*2300*/  IMAD.HI.U32 R5, R3, R109, RZ ;  /* 0x0000006d03057227 */ /* 0x000fe200078e00ff */
[----:B------:R-:W-:-:S02]  /*2310*/  IABS R108, R7 ;  /* 0x00000007006c7213 */ /* 0x000fc40000000000 */
[----:B------:R-:W-:Y:S01]  /*2320*/  ISETP.GT.U32.AND P0, PT, R2, R111, PT ;  /* 0x0000006f0200720c */ /* 0x000fe20003f04070 */
[----:B------:R-:W-:Y:S01]  /*2330*/  IMAD.MOV R5, RZ, RZ, -R5 ;  /* 0x000000ffff057224 */ /* 0x000fe200078e0a05 */
[----:B------:R-:W-:Y:S01]  /*2340*/  LOP3.LUT R8, R4, 0x46, RZ, 0xfc, !PT ;  /* 0x0000004604087812 */ /* 0x000fe200078efcff */
[--C-:B------:R-:W-:Y:S01]  /*2350*/  @!P6 IMAD.IADD R112, R112, 0x1, -R2.reuse ;  /* 0x000000017070e824 */ /* 0x100fe200078e0a02 */
[----:B------:R-:W-:Y:S01]  /*2360*/  ISETP.GE.AND P6, PT, R6, RZ, PT ;  /* 0x000000ff0600720c */ /* 0x000fe20003fc6270 */
[----:B------:R-:W-:Y:S01]  /*2370*/  IMAD R109, R2, R5, R109 ;  /* 0x00000005026d7224 */ /* 0x000fe200078e026d */
[----:B------:R-:W-:Y:S01]  /*2380*/  IABS R107, R8 ;  /* 0x00000008006b7213 */ /* 0x000fe20000000000 */
[----:B------:R-:W-:Y:S01]  /*2390*/  @!P4 IMAD.IADD R110, R110, 0x1, -R2 ;  /* 0x000000016e6ec824 */ /* 0x000fe200078e0a02 */
[----:B------:R-:W-:Y:S01]  /*23a0*/  ISETP.GE.AND P4, PT, R7, RZ, PT ;  /* 0x000000ff0700720c */ /* 0x000fe20003f86270 */
[----:B------:R-:W-:Y:S01]  /*23b0*/  @!P1 IMAD.MOV R112, RZ, RZ, -R112 ;  /* 0x000000ffff709224 */ /* 0x000fe200078e0a70 */
[----:B------:R-:W-:Y:S01]  /*23c0*/  LOP3.LUT R10, R4, 0x4e, RZ, 0xfc, !PT ;  /* 0x0000004e040a7812 */ /* 0x000fe200078efcff */
[----:B------:R-:W-:Y:S01]  /*23d0*/  IMAD.HI.U32 R5, R3, R108, RZ ;  /* 0x0000006c03057227 */ /* 0x000fe200078e00ff */
[----:B------:R-:W-:-:S02]  /*23e0*/  ISETP.GT.U32.AND P1, PT, R2, R110, PT ;  /* 0x0000006e0200720c */ /* 0x000fc40003f24070 */
[----:B------:R-:W-:Y:S01]  /*23f0*/  IABS R103, R10 ;  /* 0x0000000a00677213 */ /* 0x000fe20000000000 */
[----:B------:R-:W-:Y:S01]  /*2400*/  @!P0 IMAD.IADD R111, R111, 0x1, -R2 ;  /* 0x000000016f6f8824 */ /* 0x000fe200078e0a02 */
[----:B------:R-:W-:Y:S01]  /*2410*/  ISETP.GT.U32.AND P0, PT, R2, R109, PT ;  /* 0x0000006d0200720c */ /* 0x000fe20003f04070 */
[----:B------:R-:W-:Y:S02]  /*2420*/  IMAD.MOV R5, RZ, RZ, -R5 ;  /* 0x000000ffff057224 */ /* 0x000fe400078e0a05 */
[----:B------:R-:W-:-:S04]  /*2430*/  IMAD.HI.U32 R6, R3, R107, RZ ;  /* 0x0000006b03067227 */ /* 0x000fc800078e00ff */
[----:B------:R-:W-:Y:S01]  /*2440*/  IMAD R108, R2, R5, R108 ;  /* 0x00000005026c7224 */ /* 0x000fe200078e026c */
[----:B------:R-:W-:Y:S01]  /*2450*/  LOP3.LUT R5, R4, 0x4a, RZ, 0xfc, !PT ;  /* 0x0000004a04057812 */ /* 0x000fe200078efcff */
[----:B------:R-:W-:Y:S01]  /*2460*/  @!P1 IMAD.IADD R110, R110, 0x1, -R2 ;  /* 0x000000016e6e9824 */ /* 0x000fe200078e0a02 */
[----:B------:R-:W-:Y:S01]  /*2470*/  ISETP.GE.AND P1, PT, R9, RZ, PT ;  /* 0x000000ff0900720c */ /* 0x000fe20003f26270 */
[----:B------:R-:W-:Y:S01]  /*2480*/  IMAD.MOV R6, RZ, RZ, -R6 ;  /* 0x000000ffff067224 */ /* 0x000fe200078e0a06 */
[----:B------:R-:W-:Y:S01]  /*2490*/  IABS R105, R5 ;  /* 0x0000000500697213 */ /* 0x000fe20000000000 */
[----:B------:R-:W-:Y:S01]  /*24a0*/  @!P0 IMAD.IADD R109, R109, 0x1, -R2 ;  /* 0x000000016d6d8824 */ /* 0x000fe200078e0a02 */
[----:B------:R-:W-:Y:S01]  /*24b0*/  LOP3.LUT R9, R4, 0x4c, RZ, 0xfc, !PT ;  /* 0x0000004c04097812 */ /* 0x000fe200078efcff */
[----:B------:R-:W-:Y:S01]  /*24c0*/  @!P3 IMAD.MOV R110, RZ, RZ, -R110 ;  /* 0x000000ffff6eb224 */ /* 0x000fe200078e0a6e */
[C---:B------:R-:W-:Y:S01]  /*24d0*/  ISETP.GT.U32.AND P3, PT, R2.reuse, R108, PT ;  /* 0x0000006c0200720c */ /* 0x040fe20003f64070 */
[C---:B------:R-:W-:Y:S01]  /*24e0*/  IMAD R107, R2.reuse, R6, R107 ;  /* 0x00000006026b7224 */ /* 0x040fe200078e026b */
[----:B------:R-:W-:Y:S01]  /*24f0*/  ISETP.GT.U32.AND P0, PT, R2, R109, PT ;  /* 0x0000006d0200720c */ /* 0x000fe20003f04070 */
[----:B------:R-:W-:Y:S01]  /*2500*/  IMAD.HI.U32 R7, R3, R106, RZ ;  /* 0x0000006a03077227 */ /* 0x000fe200078e00ff */
[----:B------:R-:W-:-:S03]  /*2510*/  IABS R104, R9 ;  /* 0x0000000900687213 */ /* 0x000fc60000000000 */
[----:B------:R-:W-:Y:S02]  /*2520*/  IMAD.MOV R7, RZ, RZ, -R7 ;  /* 0x000000ffff077224 */ /* 0x000fe400078e0a07 */
[----:B------:R-:W-:Y:S01]  /*2530*/  @!P5 IMAD.MOV R114, RZ, RZ, -R114 ;  /* 0x000000ffff72d224 */ /* 0x000fe200078e0a72 */
[----:B------:R-:W-:Y:S01]  /*2540*/  ISETP.GE.AND P5, PT, R11, RZ, PT ;  /* 0x000000ff0b00720c */ /* 0x000fe20003fa6270 */
[----:B------:R-:W-:Y:S01]  /*2550*/  IMAD R106, R2, R7, R106 ;  /* 0x00000007026a7224 */ /* 0x000fe200078e026a */
[----:B------:R-:W-:Y:S01]  /*2560*/  LOP3.LUT R11, R4, 0x50, RZ, 0xfc, !PT ;  /* 0x00000050040b7812 */ /* 0x000fe200078efcff */
[--C-:B------:R-:W-:Y:S02]  /*2570*/  @!P3 IMAD.IADD R108, R108, 0x1, -R2.reuse ;  /* 0x000000016c6cb824 */ /* 0x100fe400078e0a02 */
[----:B------:R-:W-:Y:S01]  /*2580*/  @!P0 IMAD.IADD R109, R109, 0x1, -R2 ;  /* 0x000000016d6d8824 */ /* 0x000fe200078e0a02 */
[----:B------:R-:W-:Y:S01]  /*2590*/  ISETP.GE.AND P0, PT, R5, RZ, PT ;  /* 0x000000ff0500720c */ /* 0x000fe20003f06270 */
[----:B------:R-:W-:Y:S01]  /*25a0*/  IMAD.HI.U32 R5, R3, R105, RZ ;  /* 0x0000006903057227 */ /* 0x000fe200078e00ff */
[----:B------:R-:W-:-:S02]  /*25b0*/  ISETP.GT.U32.AND P3, PT, R2, R108, PT ;  /* 0x0000006c0200720c */ /* 0x000fc40003f64070 */
[----:B------:R-:W-:Y:S01]  /*25c0*/  IABS R102, R11 ;  /* 0x0000000b00667213 */ /* 0x000fe20000000000 */
[----:B------:R-:W-:Y:S01]  /*25d0*/  @!P6 IMAD.MOV R109, RZ, RZ, -R109 ;  /* 0x000000ffff6de224 */ /* 0x000fe200078e0a6d */
[----:B------:R-:W-:Y:S01]  /*25e0*/  ISETP.GT.U32.AND P6, PT, R2, R107, PT ;  /* 0x0000006b0200720c */ /* 0x000fe20003fc4070 */
[----:B------:R-:W-:Y:S01]  /*25f0*/  @!P5 IMAD.MOV R111, RZ, RZ, -R111 ;  /* 0x000000ffff6fd224 */ /* 0x000fe200078e0a6f */
[----:B------:R-:W-:Y:S01]  /*2600*/  ISETP.GE.AND P5, PT, R8, RZ, PT ;  /* 0x000000ff0800720c */ /* 0x000fe20003fa6270 */
[----:B------:R-:W-:Y:S02]  /*2610*/  IMAD.MOV R8, RZ, RZ, -R5 ;  /* 0x000000ffff087224 */ /* 0x000fe400078e0a05 */
[----:B------:R-:W-:-:S04]  /*2620*/  IMAD.HI.U32 R5, R3, R104, RZ ;  /* 0x0000006803057227 */ /* 0x000fc800078e00ff */
[----:B------:R-:W-:Y:S01]  /*2630*/  @!P3 IMAD.IADD R108, R108, 0x1, -R2 ;  /* 0x000000016c6cb824 */ /* 0x000fe200078e0a02 */
[----:B------:R-:W-:Y:S01]  /*2640*/  ISETP.GT.U32.AND P3, PT, R2, R106, PT ;  /* 0x0000006a0200720c */ /* 0x000fe20003f64070 */
[----:B------:R-:W-:-:S04]  /*2650*/  IMAD.HI.U32 R6, R3, R103, RZ ;  /* 0x0000006703067227 */ /* 0x000fc800078e00ff */
[----:B------:R-:W-:Y:S02]  /*2660*/  @!P6 IMAD.IADD R107, R107, 0x1, -R2 ;  /* 0x000000016b6be824 */ /* 0x000fe400078e0a02 */
[----:B------:R-:W-:Y:S02]  /*2670*/  IMAD.MOV R5, RZ, RZ, -R5 ;  /* 0x000000ffff057224 */ /* 0x000fe400078e0a05 */
[C---:B------:R-:W-:Y:S01]  /*2680*/  IMAD R105, R2.reuse, R8, R105 ;  /* 0x0000000802697224 */ /* 0x040fe200078e0269 */
[----:B------:R-:W-:Y:S01]  /*2690*/  ISETP.GT.U32.AND P6, PT, R2, R107, PT ;  /* 0x0000006b0200720c */ /* 0x000fe20003fc4070 */
[----:B------:R-:W-:Y:S02]  /*26a0*/  IMAD.MOV R6, RZ, RZ, -R6 ;  /* 0x000000ffff067224 */ /* 0x000fe400078e0a06 */
[----:B------:R-:W-:Y:S02]  /*26b0*/  @!P3 IMAD.IADD R106, R106, 0x1, -R2 ;  /* 0x000000016a6ab824 */ /* 0x000fe400078e0a02 */
[----:B------:R-:W-:-:S02]  /*26c0*/  IMAD R104, R2, R5, R104 ;  /* 0x0000000502687224 */ /* 0x000fc400078e0268 */
[----:B------:R-:W-:Y:S01]  /*26d0*/  IMAD.HI.U32 R7, R3, R102, RZ ;  /* 0x0000006603077227 */ /* 0x000fe200078e00ff */
[----:B------:R-:W-:-:S03]  /*26e0*/  ISETP.GT.U32.AND P3, PT, R2, R106, PT ;  /* 0x0000006a0200720c */ /* 0x000fc60003f64070 */
[C---:B------:R-:W-:Y:S02]  /*26f0*/  IMAD R103, R2.reuse, R6, R103 ;  /* 0x0000000602677224 */ /* 0x040fe400078e0267 */
[----:B------:R-:W-:Y:S01]  /*2700*/  @!P6 IMAD.IADD R107, R107, 0x1, -R2 ;  /* 0x000000016b6be824 */ /* 0x000fe200078e0a02 */
[C---:B------:R-:W-:Y:S01]  /*2710*/  ISETP.GT.U32.AND P6, PT, R2.reuse, R105, PT ;  /* 0x000000690200720c */ /* 0x040fe20003fc4070 */
[----:B------:R-:W-:Y:S01]  /*2720*/  @!P4 IMAD.MOV R108, RZ, RZ, -R108 ;  /* 0x000000ffff6cc224 */ /* 0x000fe200078e0a6c */
[----:B------:R-:W-:Y:S01]  /*2730*/  ISETP.GT.U32.AND P4, PT, R2, R104, PT ;  /* 0x000000680200720c */ /* 0x000fe20003f84070 */
[----:B------:R-:W-:-:S04]  /*2740*/  IMAD.HI.U32 R8, R3, R101, RZ ;  /* 0x0000006503087227 */ /* 0x000fc800078e00ff */
[----:B------:R-:W-:Y:S02]  /*2750*/  IMAD.MOV R7, RZ, RZ, -R7 ;  /* 0x000000ffff077224 */ /* 0x000fe400078e0a07 */
[----:B------:R-:W-:Y:S01]  /*2760*/  @!P5 IMAD.MOV R107, RZ, RZ, -R107 ;  /* 0x000000ffff6bd224 */ /* 0x000fe200078e0a6b */
[C---:B------:R-:W-:Y:S01]  /*2770*/  ISETP.GT.U32.AND P5, PT, R2.reuse, R103, PT ;  /* 0x000000670200720c */ /* 0x040fe20003fa4070 */
[----:B------:R-:W-:Y:S02]  /*2780*/  IMAD.MOV R8, RZ, RZ, -R8 ;  /* 0x000000ffff087224 */ /* 0x000fe400078e0a08 */
[C---:B------:R-:W-:Y:S02]  /*2790*/  IMAD R102, R2.reuse, R7, R102 ;  /* 0x0000000702667224 */ /* 0x040fe400078e0266 */
[----:B------:R-:W-:Y:S01]  /*27a0*/  IMAD R101, R2, R8, R101 ;  /* 0x0000000802657224 */ /* 0x000fe200078e0265 */
[----:B------:R-:W-:Y:S01]  /*27b0*/  LOP3.LUT R8, R4, 0x58, RZ, 0xfc, !PT ;  /* 0x0000005804087812 */ /* 0x000fe200078efcff */
[--C-:B------:R-:W-:Y:S01]  /*27c0*/  @!P3 IMAD.IADD R106, R106, 0x1, -R2.reuse ;  /* 0x000000016a6ab824 */ /* 0x100fe200078e0a02 */
[C---:B------:R-:W-:Y:S01]  /*27d0*/  ISETP.GT.U32.AND P3, PT, R2.reuse, R102, PT ;  /* 0x000000660200720c */ /* 0x040fe20003f64070 */
[--C-:B------:R-:W-:Y:S01]  /*27e0*/  @!P6 IMAD.IADD R105, R105, 0x1, -R2.reuse ;  /* 0x000000016969e824 */ /* 0x100fe200078e0a02 */
[----:B------:R-:W-:Y:S01]  /*27f0*/  ISETP.GT.U32.AND P6, PT, R2, R101, PT ;  /* 0x000000650200720c */ /* 0x000fe20003fc4070 */
[--C-:B------:R-:W-:Y:S01]  /*2800*/  @!P4 IMAD.IADD R104, R104, 0x1, -R2.reuse ;  /* 0x000000016868c824 */ /* 0x100fe200078e0a02 */
[----:B------:R-:W-:Y:S01]  /*2810*/  IABS R98, R8 ;  /* 0x0000000800627213 */ /* 0x000fe20000000000 */
[----:B------:R-:W-:Y:S01]  /*2820*/  @!P5 IMAD.IADD R103, R103, 0x1, -R2 ;  /* 0x000000016767d824 */ /* 0x000fe200078e0a02 */
[C---:B------:R-:W-:Y:S01]  /*2830*/  ISETP.GT.U32.AND P4, PT, R2.reuse, R105, PT ;  /* 0x000000690200720c */ /* 0x040fe20003f84070 */
[----:B------:R-:W-:Y:S01]  /*2840*/  IMAD.HI.U32 R6, R3, R99, RZ ;  /* 0x0000006303067227 */ /* 0x000fe200078e00ff */
[----:B------:R-:W-:-:S03]  /*2850*/  ISETP.GT.U32.AND P5, PT, R2, R104, PT ;  /* 0x000000680200720c */ /* 0x000fc60003fa4070 */
[----:B------:R-:W-:-:S04]  /*2860*/  IMAD.HI.U32 R5, R3, R100, RZ ;  /* 0x0000006403057227 */ /* 0x000fc800078e00ff */
[----:B------:R-:W-:Y:S02]  /*2870*/  IMAD.MOV R6, RZ, RZ, -R6 ;  /* 0x000000ffff067224 */ /* 0x000fe400078e0a06 */
[--C-:B------:R-:W-:Y:S01]  /*2880*/  @!P3 IMAD.IADD R102, R102, 0x1, -R2.reuse ;  /* 0x000000016666b824 */ /* 0x100fe200078e0a02 */
[C---:B------:R-:W-:Y:S01]  /*2890*/  ISETP.GT.U32.AND P3, PT, R2.reuse, R103, PT ;  /* 0x000000670200720c */ /* 0x040fe20003f64070 */
[----:B------:R-:W-:Y:S02]  /*28a0*/  IMAD.MOV R7, RZ, RZ, -R5 ;  /* 0x000000ffff077224 */ /* 0x000fe400078e0a05 */
[----:B------:R-:W-:Y:S01]  /*28b0*/  @!P6 IMAD.IADD R101, R101, 0x1, -R2 ;  /* 0x000000016565e824 */ /* 0x000fe200078e0a02 */
[C---:B------:R-:W-:Y:S01]  /*28c0*/  ISETP.GT.U32.AND P6, PT, R2.reuse, R102, PT ;  /* 0x000000660200720c */ /* 0x040fe20003fc4070 */
[----:B------:R-:W-:Y:S02]  /*28d0*/  IMAD R99, R2, R6, R99 ;  /* 0x0000000602637224 */ /* 0x000fe400078e0263 */
[----:B------:R-:W-:-:S04]  /*28e0*/  IMAD.HI.U32 R5, R3, R98, RZ ;  /* 0x0000006203057227 */ /* 0x000fc800078e00ff */
[----:B------:R-:W-:Y:S01]  /*28f0*/  IMAD R100, R2, R7, R100 ;  /* 0x0000000702647224 */ /* 0x000fe200078e0264 */
[----:B------:R-:W-:Y:S01]  /*2900*/  LOP3.LUT R7, R4, 0x5a, RZ, 0xfc, !PT ;  /* 0x0000005a04077812 */ /* 0x000fe200078efcff */
[--C-:B------:R-:W-:Y:S01]  /*2910*/  @!P5 IMAD.IADD R104, R104, 0x1, -R2.reuse ;  /* 0x000000016868d824 */ /* 0x100fe200078e0a02 */
[C---:B------:R-:W-:Y:S01]  /*2920*/  ISETP.GT.U32.AND P5, PT, R2.reuse, R99, PT ;  /* 0x000000630200720c */ /* 0x040fe20003fa4070 */
[----:B------:R-:W-:Y:S01]  /*2930*/  IMAD.MOV R5, RZ, RZ, -R5 ;  /* 0x000000ffff057224 */ /* 0x000fe200078e0a05 */
[----:B------:R-:W-:Y:S01]  /*2940*/  IABS R97, R7 ;  /* 0x0000000700617213 */ /* 0x000fe20000000000 */
[----:B------:R-:W-:Y:S01]  /*2950*/  @!P4 IMAD.IADD R105, R105, 0x1, -R2 ;  /* 0x000000016969c824 */ /* 0x000fe200078e0a02 */
[C---:B------:R-:W-:Y:S01]  /*2960*/  ISETP.GT.U32.AND P4, PT, R2.reuse, R100, PT ;  /* 0x000000640200720c */ /* 0x040fe20003f84070 */
[C---:B------:R-:W-:Y:S02]  /*2970*/  IMAD R98, R2.reuse, R5, R98 ;  /* 0x0000000502627224 */ /* 0x040fe400078e0262 */
[----:B------:R-:W-:Y:S01]  /*2980*/  @!P1 IMAD.MOV R106, RZ, RZ, -R106 ;  /* 0x000000ffff6a9224 */ /* 0x000fe200078e0a6a */
[----:B------:R-:W-:Y:S01]  /*2990*/  ISETP.GT.U32.AND P1, PT, R2, R101, PT ;  /* 0x000000650200720c */ /* 0x000fe20003f24070 */
[--C-:B------:R-:W-:Y:S01]  /*29a0*/  @!P6 IMAD.IADD R102, R102, 0x1, -R2.reuse ;  /* 0x000000016666e824 */ /* 0x100fe200078e0a02 */
[----:B------:R-:W-:Y:S01]  /*29b0*/  ISETP.GT.U32.AND P6, PT, R2, R98, PT ;  /* 0x000000620200720c */ /* 0x000fe20003fc4070 */
[--C-:B------:R-:W-:Y:S01]  /*29c0*/  @!P3 IMAD.IADD R103, R103, 0x1, -R2.reuse ;  /* 0x000000016767b824 */ /* 0x100fe200078e0a02 */
[----:B------:R-:W-:Y:S01]  /*29d0*/  ISETP.GE.AND P3, PT, R9, RZ, PT ;  /* 0x000000ff0900720c */ /* 0x000fe20003f66270 */
[----:B------:R-:W-:Y:S01]  /*29e0*/  @!P5 IMAD.IADD R99, R99, 0x1, -R2 ;  /* 0x000000016363d824 */ /* 0x000fe200078e0a02 */
[----:B------:R-:W-:Y:S01]  /*29f0*/  ISETP.GE.AND P5, PT, R12, RZ, PT ;  /* 0x000000ff0c00720c */ /* 0x000fe20003fa6270 */
[----:B------:R-:W-:Y:S01]  /*2a00*/  IMAD.HI.U32 R5, R3, R97, RZ ;  /* 0x0000006103057227 */ /* 0x000fe200078e00ff */
[----:B------:R-:W-:-:S03]  /*2a10*/  LOP3.LUT R9, R4, 0x5c, RZ, 0xfc, !PT ;  /* 0x0000005c04097812 */ /* 0x000fc600078efcff */
[--C-:B------:R-:W-:Y:S01]  /*2a20*/  @!P4 IMAD.IADD R100, R100, 0x1, -R2.reuse ;  /* 0x000000016464c824 */ /* 0x100fe200078e0a02 */
[----:B------:R-:W-:Y:S01]  /*2a30*/  ISETP.GE.AND P4, PT, R11, RZ, PT ;  /* 0x000000ff0b00720c */ /* 0x000fe20003f86270 */
[--C-:B------:R-:W-:Y:S01]  /*2a40*/  @!P1 IMAD.IADD R101, R101, 0x1, -R2.reuse ;  /* 0x0000000165659824 */ /* 0x100fe200078e0a02 */
[----:B------:R-:W-:Y:S01]  /*2a50*/  ISETP.GE.AND P1, PT, R10, RZ, PT ;  /* 0x000000ff0a00720c */ /* 0x000fe20003f26270 */
[----:B------:R-:W-:Y:S01]  /*2a60*/  IMAD.MOV R5, RZ, RZ, -R5 ;  /* 0x000000ffff057224 */ /* 0x000fe200078e0a05 */
[----:B------:R-:W-:Y:S01]  /*2a70*/  IABS R6, R9 ;  /* 0x0000000900067213 */ /* 0x000fe20000000000 */
[----:B------:R-:W-:Y:S01]  /*2a80*/  @!P6 IMAD.IADD R98, R98, 0x1, -R2 ;  /* 0x000000016262e824 */ /* 0x000fe200078e0a02 */
[C---:B------:R-:W-:Y:S01]  /*2a90*/  ISETP.GT.U32.AND P6, PT, R2.reuse, R99, PT ;  /* 0x000000630200720c */ /* 0x040fe20003fc4070 */
[----:B------:R-:W-:Y:S01]  /*2aa0*/  IMAD R97, R2, R5, R97 ;  /* 0x0000000502617224 */ /* 0x000fe200078e0261 */
[----:B------:R-:W-:Y:S01]  /*2ab0*/  LOP3.LUT R11, R4, 0x62, RZ, 0xfc, !PT ;  /* 0x00000062040b7812 */ /* 0x000fe200078efcff */
[----:B------:R-:W-:Y:S01]  /*2ac0*/  @!P5 IMAD.MOV R101, RZ, RZ, -R101 ;  /* 0x000000ffff65d224 */ /* 0x000fe200078e0a65 */
[----:B------:R-:W-:Y:S01]  /*2ad0*/  ISETP.GE.AND P5, PT, R15, RZ, PT ;  /* 0x000000ff0f00720c */ /* 0x000fe20003fa6270 */
[----:B------:R-:W-:Y:S01]  /*2ae0*/  IMAD.HI.U32 R5, R3, R6, RZ ;  /* 0x0000000603057227 */ /* 0x000fe200078e00ff */
[----:B------:R-:W-:-:S03]  /*2af0*/  IABS R12, R11 ;  /* 0x0000000b000c7213 */ /* 0x000fc60000000000 */
[----:B------:R-:W-:Y:S01]  /*2b00*/  @!P0 IMAD.MOV R105, RZ, RZ, -R105 ;  /* 0x000000ffff698224 */ /* 0x000fe200078e0a69 */
[C---:B------:R-:W-:Y:S01]  /*2b10*/  ISETP.GT.U32.AND P0, PT, R2.reuse, R100, PT ;  /* 0x000000640200720c */ /* 0x040fe20003f04070 */
[----:B------:R-:W-:Y:S01]  /*2b20*/  @!P4 IMAD.MOV R102, RZ, RZ, -R102 ;  /* 0x000000ffff66c224 */ /* 0x000fe200078e0a66 */
[----:B------:R-:W-:Y:S01]  /*2b30*/  ISETP.GT.U32.AND P4, PT, R2, R97, PT ;  /* 0x000000610200720c */ /* 0x000fe20003f84070 */
[----:B------:R-:W-:Y:S02]  /*2b40*/  IMAD.MOV R5, RZ, RZ, -R5 ;  /* 0x000000ffff057224 */ /* 0x000fe400078e0a05 */
[----:B------:R-:W-:Y:S01]  /*2b50*/  @!P1 IMAD.MOV R103, RZ, RZ, -R103 ;  /* 0x000000ffff679224 */ /* 0x000fe200078e0a67 */
[----:B------:R-:W-:Y:S01]  /*2b60*/  ISETP.GE.AND P1, PT, R14, RZ, PT ;  /* 0x000000ff0e00720c */ /* 0x000fe20003f26270 */
[----:B------:R-:W-:Y:S01]  /*2b70*/  @!P6 IMAD.IADD R99, R99, 0x1, -R2 ;  /* 0x000000016363e824 */ /* 0x000fe200078e0a02 */
[----:B------:R-:W-:Y:S01]  /*2b80*/  ISETP.GE.AND P6, PT, R7, RZ, PT ;  /* 0x000000ff0700720c */ /* 0x000fe20003fc6270 */
[----:B------:R-:W-:Y:S01]  /*2b90*/  IMAD R5, R2, R5, R6 ;  /* 0x0000000502057224 */ /* 0x000fe200078e0206 */
[----:B------:R-:W-:Y:S01]  /*2ba0*/  LOP3.LUT R6, R4, 0x5e, RZ, 0xfc, !PT ;  /* 0x0000005e04067812 */ /* 0x000fe200078efcff */
[----:B------:R-:W-:Y:S01]  /*2bb0*/  @!P3 IMAD.MOV R104, RZ, RZ, -R104 ;  /* 0x000000ffff68b224 */ /* 0x000fe200078e0a68 */
[C---:B------:R-:W-:Y:S01]  /*2bc0*/  ISETP.GT.U32.AND P3, PT, R2.reuse, R98, PT ;  /* 0x000000620200720c */ /* 0x040fe20003f64070 */
[----:B------:R-:W-:Y:S01]  /*2bd0*/  @!P5 IMAD.MOV R99, RZ, RZ, -R99 ;  /* 0x000000ffff63d224 */ /* 0x000fe200078e0a63 */
[----:B------:R-:W-:Y:S01]  /*2be0*/  ISETP.GT.U32.AND P5, PT, R2, R5, PT ;  /* 0x000000050200720c */ /* 0x000fe20003fa4070 */
[--C-:B------:R-:W-:Y:S01]  /*2bf0*/  @!P0 IMAD.IADD R100, R100, 0x1, -R2.reuse ;  /* 0x0000000164648824 */ /* 0x100fe200078e0a02 */
[----:B------:R-:W-:Y:S01]  /*2c00*/  ISETP.GE.AND P0, PT, R8, RZ, PT ;  /* 0x000000ff0800720c */ /* 0x000fe20003f06270 */
[----:B------:R-:W-:Y:S01]  /*2c10*/  @!P4 IMAD.IADD R97, R97, 0x1, -R2 ;  /* 0x000000016161c824 */ /* 0x000fe200078e0a02 */
[----:B------:R-:W-:Y:S01]  /*2c20*/  LOP3.LUT R7, R4, 0x60, RZ, 0xfc, !PT ;  /* 0x0000006004077812 */ /* 0x000fe200078efcff */
[----:B------:R-:W-:Y:S01]  /*2c30*/  @!P1 IMAD.MOV R100, RZ, RZ, -R100 ;  /* 0x000000ffff649224 */ /* 0x000fe200078e0a64 */
[----:B------:R-:W-:-:S02]  /*2c40*/  IABS R8, R6 ;  /* 0x0000000600087213 */ /* 0x000fc40000000000 */
[----:B------:R-:W-:Y:S02]  /*2c50*/  ISETP.GT.U32.AND P1, PT, R2, R97, PT ;  /* 0x000000610200720c */ /* 0x000fe40003f24070 */
[----:B------:R-:W-:Y:S01]  /*2c60*/  IABS R10, R7 ;  /* 0x00000007000a7213 */ /* 0x000fe20000000000 */
[--C-:B------:R-:W-:Y:S01]  /*2c70*/  @!P3 IMAD.IADD R98, R98, 0x1, -R2.reuse ;  /* 0x000000016262b824 */ /* 0x100fe200078e0a02 */
[----:B------:R-:W-:Y:S01]  /*2c80*/  ISETP.GE.AND P4, PT, R6, RZ, PT ;  /* 0x000000ff0600720c */ /* 0x000fe20003f86270 */
[----:B------:R-:W-:Y:S01]  /*2c90*/  @!P5 IMAD.IADD R5, R5, 0x1, -R2 ;  /* 0x000000010505d824 */ /* 0x000fe200078e0a02 */
[----:B------:R-:W-:Y:S01]  /*2ca0*/  ISETP.GE.AND P3, PT, R9, RZ, PT ;  /* 0x000000ff0900720c */ /* 0x000fe20003f66270 */
[----:B------:R-:W-:Y:S01]  /*2cb0*/  IMAD.HI.U32 R6, R3, R8, RZ ;  /* 0x0000000803067227 */ /* 0x000fe200078e00ff */
[----:B------:R-:W-:Y:S02]  /*2cc0*/  LOP3.LUT R14, R4, 0x64, RZ, 0xfc, !PT ;  /* 0x00000064040e7812 */ /* 0x000fe400078efcff */
[----:B------:R-:W-:Y:S01]  /*2cd0*/  ISETP.GT.U32.AND P5, PT, R2, R5, PT ;  /* 0x000000050200720c */ /* 0x000fe20003fa4070 */
[----:B------:R-:W-:Y:S01]  /*2ce0*/  @!P0 IMAD.MOV R98, RZ, RZ, -R98 ;  /* 0x000000ffff628224 */ /* 0x000fe200078e0a62 */
[----:B------:R-:W-:Y:S01]  /*2cf0*/  ISETP.GE.AND P0, PT, R7, RZ, PT ;  /* 0x000000ff0700720c */ /* 0x000fe20003f06270 */
[----:B------:R-:W-:Y:S01]  /*2d00*/  IMAD.HI.U32 R7, R3, R10, RZ ;  /* 0x0000000a03077227 */ /* 0x000fe200078e00ff */
[----:B------:R-:W-:-:S03]  /*2d10*/  IABS R15, R14 ;  /* 0x0000000e000f7213 */ /* 0x000fc60000000000 */
[----:B------:R-:W-:Y:S02]  /*2d20*/  IMAD.MOV R9, RZ, RZ, -R6 ;  /* 0x000000ffff097224 */ /* 0x000fe400078e0a06 */
[----:B------:R-:W-:Y:S01]  /*2d30*/  @!P1 IMAD.IADD R97, R97, 0x1, -R2 ;  /* 0x0000000161619824 */ /* 0x000fe200078e0a02 */
[----:B------:R-:W-:Y:S01]  /*2d40*/  ISETP.GE.AND P1, PT, R11, RZ, PT ;  /* 0x000000ff0b00720c */ /* 0x000fe20003f26270 */
[----:B------:R-:W-:Y:S02]  /*2d50*/  IMAD.MOV R11, RZ, RZ, -R7 ;  /* 0x000000ffff0b7224 */ /* 0x000fe400078e0a07 */
[C---:B------:R-:W-:Y:S02]  /*2d60*/  IMAD R7, R2.reuse, R9, R8 ;  /* 0x0000000902077224 */ /* 0x040fe400078e0208 */
[C---:B------:R-:W-:Y:S02]  /*2d70*/  IMAD R9, R2.reuse, R11, R10 ;  /* 0x0000000b02097224 */ /* 0x040fe400078e020a */
[----:B------:R-:W-:Y:S01]  /*2d80*/  @!P6 IMAD.MOV R97, RZ, RZ, -R97 ;  /* 0x000000ffff61e224 */ /* 0x000fe200078e0a61 */
[C---:B------:R-:W-:Y:S01]  /*2d90*/  ISETP.GT.U32.AND P6, PT, R2.reuse, R7, PT ;  /* 0x000000070200720c */ /* 0x040fe20003fc4070 */
[----:B------:R-:W-:Y:S01]  /*2da0*/  @!P5 IMAD.IADD R5, R5, 0x1, -R2 ;  /* 0x000000010505d824 */ /* 0x000fe200078e0a02 */
[----:B------:R-:W-:Y:S01]  /*2db0*/  ISETP.GT.U32.AND P5, PT, R2, R9, PT ;  /* 0x000000090200720c */ /* 0x000fe20003fa4070 */
[----:B------:R-:W-:-:S04]  /*2dc0*/  IMAD.HI.U32 R6, R3, R12, RZ ;  /* 0x0000000c03067227 */ /* 0x000fc800078e00ff */
[----:B------:R-:W-:Y:S02]  /*2dd0*/  IMAD.MOV R11, RZ, RZ, -R6 ;  /* 0x000000ffff0b7224 */ /* 0x000fe400078e0a06 */
[----:B------:R-:W-:-:S04]  /*2de0*/  IMAD.HI.U32 R8, R3, R15, RZ ;  /* 0x0000000f03087227 */ /* 0x000fc800078e00ff */
[--C-:B------:R-:W-:Y:S02]  /*2df0*/  @!P6 IMAD.IADD R7, R7, 0x1, -R2.reuse ;  /* 0x000000010707e824 */ /* 0x100fe400078e0a02 */
[----:B------:R-:W-:Y:S02]  /*2e00*/  @!P5 IMAD.IADD R9, R9, 0x1, -R2 ;  /* 0x000000010909d824 */ /* 0x000fe400078e0a02 */
[C---:B------:R-:W-:Y:S01]  /*2e10*/  IMAD R11, R2.reuse, R11, R12 ;  /* 0x0000000b020b7224 */ /* 0x040fe200078e020c */
[----:B------:R-:W-:Y:S01]  /*2e20*/  ISETP.GT.U32.AND P5, PT, R2, R7, PT ;  /* 0x000000070200720c */ /* 0x000fe20003fa4070 */
[----:B------:R-:W-:Y:S01]  /*2e30*/  IMAD.HI.U32 R6, R3, R17, RZ ;  /* 0x0000001103067227 */ /* 0x000fe200078e00ff */
[----:B------:R-:W-:Y:S02]  /*2e40*/  LOP3.LUT R12, R4, 0x68, RZ, 0xfc, !PT ;  /* 0x00000068040c7812 */ /* 0x000fe400078efcff */
[----:B------:R-:W-:Y:S01]  /*2e50*/  ISETP.GT.U32.AND P6, PT, R2, R11, PT ;  /* 0x0000000b0200720c */ /* 0x000fe20003fc4070 */
[----:B------:R-:W-:Y:S01]  /*2e60*/  IMAD.MOV R8, RZ, RZ, -R8 ;  /* 0x000000ffff087224 */ /* 0x000fe200078e0a08 */
[----:B------:R-:W-:Y:S01]  /*2e70*/  IABS R19, R12 ;  /* 0x0000000c00137213 */ /* 0x000fe20000000000 */
[----:B------:R-:W-:-:S02]  /*2e80*/  IMAD.MOV R6, RZ, RZ, -R6 ;  /* 0x000000ffff067224 */ /* 0x000fc400078e0a06 */
[C---:B------:R-:W-:Y:S02]  /*2e90*/  IMAD R15, R2.reuse, R8, R15 ;  /* 0x00000008020f7224 */ /* 0x040fe400078e020f */
[----:B------:R-:W-:Y:S02]  /*2ea0*/  IMAD R17, R2, R6, R17 ;  /* 0x0000000602117224 */ /* 0x000fe400078e0211 */
[----:B------:R-:W-:-:S04]  /*2eb0*/  IMAD.HI.U32 R6, R3, R19, RZ ;  /* 0x0000001303067227 */ /* 0x000fc800078e00ff */
[----:B------:R-:W-:Y:S01]  /*2ec0*/  @!P5 IMAD.IADD R7, R7, 0x1, -R2 ;  /* 0x000000010707d824 */ /* 0x000fe200078e0a02 */
[----:B------:R-:W-:Y:S01]  /*2ed0*/  ISETP.GT.U32.AND P5, PT, R2, R15, PT ;  /* 0x0000000f0200720c */ /* 0x000fe20003fa4070 */
[----:B------:R-:W-:Y:S02]  /*2ee0*/  IMAD.MOV R10, RZ, RZ, -R6 ;  /* 0x000000ffff0a7224 */ /* 0x000fe400078e0a06 */
[----:B------:R-:W-:-:S04]  /*2ef0*/  IMAD.HI.U32 R6, R3, R21, RZ ;  /* 0x0000001503067227 */ /* 0x000fc800078e00ff */
[----:B------:R-:W-:Y:S02]  /*2f00*/  IMAD.MOV R6, RZ, RZ, -R6 ;  /* 0x000000ffff067224 */ /* 0x000fe400078e0a06 */
[----:B------:R-:W-:Y:S01]  /*2f10*/  @!P3 IMAD.MOV R5, RZ, RZ, -R5 ;  /* 0x000000ffff05b224 */ /* 0x000fe200078e0a05 */
[C---:B------:R-:W-:Y:S01]  /*2f20*/  ISETP.GT.U32.AND P3, PT, R2.reuse, R9, PT ;  /* 0x000000090200720c */ /* 0x040fe20003f64070 */
[C---:B------:R-:W-:Y:S02]  /*2f30*/  IMAD R21, R2.reuse, R6, R21 ;  /* 0x0000000602157224 */ /* 0x040fe400078e0215 */
[--C-:B------:R-:W-:Y:S02]  /*2f40*/  @!P5 IMAD.IADD R15, R15, 0x1, -R2.reuse ;  /* 0x000000010f0fd824 */ /* 0x100fe400078e0a02 */
[----:B------:R-:W-:Y:S01]  /*2f50*/  @!P4 IMAD.MOV R7, RZ, RZ, -R7 ;  /* 0x000000ffff07c224 */ /* 0x000fe200078e0a07 */
[C---:B------:R-:W-:Y:S01]  /*2f60*/  ISETP.GT.U32.AND P5, PT, R2.reuse, R21, PT ;  /* 0x000000150200720c */ /* 0x040fe20003fa4070 */
[----:B------:R-:W-:Y:S01]  /*2f70*/  @!P6 IMAD.IADD R11, R11, 0x1, -R2 ;  /* 0x000000010b0be824 */ /* 0x000fe200078e0a02 */
[----:B------:R-:W-:Y:S01]  /*2f80*/  ISETP.GT.U32.AND P4, PT, R2, R17, PT ;  /* 0x000000110200720c */ /* 0x000fe20003f84070 */
[----:B------:R-:W-:-:S03]  /*2f90*/  IMAD.HI.U32 R8, R3, R23, RZ ;  /* 0x0000001703087227 */ /* 0x000fc600078e00ff */
[----:B------:R-:W-:Y:S01]  /*2fa0*/  ISETP.GT.U32.AND P6, PT, R2, R11, PT ;  /* 0x0000000b0200720c */ /* 0x000fe20003fc4070 */
[----:B------:R-:W-:Y:S01]  /*2fb0*/  @!P3 IMAD.IADD R9, R9, 0x1, -R2 ;  /* 0x000000010909b824 */ /* 0x000fe200078e0a02 */
[----:B------:R-:W-:Y:S01]  /*2fc0*/  ISETP.GE.AND P3, PT, R14, RZ, PT ;  /* 0x000000ff0e00720c */ /* 0x000fe20003f66270 */
[----:B------:R-:W-:Y:S01]  /*2fd0*/  IMAD.HI.U32 R6, R3, R25, RZ ;  /* 0x0000001903067227 */ /* 0x000fe200078e00ff */
[----:B------:R-:W-:-:S03]  /*2fe0*/  LOP3.LUT R14, R4, 0x7c, RZ, 0xfc, !PT ;  /* 0x0000007c040e7812 */ /* 0x000fc600078efcff */
[----:B------:R-:W-:Y:S02]  /*2ff0*/  @!P5 IMAD.IADD R21, R21, 0x1, -R2 ;  /* 0x000000011515d824 */ /* 0x000fe400078e0a02 */
[----:B------:R-:W-:Y:S01]  /*3000*/  @!P0 IMAD.MOV R9, RZ, RZ, -R9 ;  /* 0x000000ffff098224 */ /* 0x000fe200078e0a09 */
[C---:B------:R-:W-:Y:S01]  /*3010*/  ISETP.GT.U32.AND P0, PT, R2.reuse, R15, PT ;  /* 0x0000000f0200720c */ /* 0x040fe20003f04070 */
[----:B------:R-:W-:Y:S01]  /*3020*/  IMAD.MOV R8, RZ, RZ, -R8 ;  /* 0x000000ffff087224 */ /* 0x000fe200078e0a08 */
[C---:B------:R-:W-:Y:S01]  /*3030*/  ISETP.GT.U32.AND P5, PT, R2.reuse, R21, PT ;  /* 0x000000150200720c */ /* 0x040fe20003fa4070 */
[C---:B------:R-:W-:Y:S02]  /*3040*/  IMAD R19, R2.reuse, R10, R19 ;  /* 0x0000000a02137224 */ /* 0x040fe400078e0213 */
[----:B------:R-:W-:Y:S02]  /*3050*/  IMAD.MOV R10, RZ, RZ, -R6 ;  /* 0x000000ffff0a7224 */ /* 0x000fe400078e0a06 */
[----:B------:R-:W-:-:S02]  /*3060*/  IMAD R23, R2, R8, R23 ;  /* 0x0000000802177224 */ /* 0x000fc400078e0217 */
[--C-:B------:R-:W-:Y:S02]  /*3070*/  @!P4 IMAD.IADD R17, R17, 0x1, -R2.reuse ;  /* 0x000000011111c824 */ /* 0x100fe400078e0a02 */
[C---:B------:R-:W-:Y:S02]  /*3080*/  IMAD R25, R2.reuse, R10, R25 ;  /* 0x0000000a02197224 */ /* 0x040fe400078e0219 */
[--C-:B------:R-:W-:Y:S01]  /*3090*/  @!P0 IMAD.IADD R15, R15, 0x1, -R2.reuse ;  /* 0x000000010f0f8824 */ /* 0x100fe200078e0a02 */
[C---:B------:R-:W-:Y:S01]  /*30a0*/  ISETP.GT.U32.AND P4, PT, R2.reuse, R17, PT ;  /* 0x000000110200720c */ /* 0x040fe20003f84070 */
[--C-:B------:R-:W-:Y:S01]  /*30b0*/  @!P6 IMAD.IADD R11, R11, 0x1, -R2.reuse ;  /* 0x000000010b0be824 */ /* 0x100fe200078e0a02 */
[C---:B------:R-:W-:Y:S01]  /*30c0*/  ISETP.GT.U32.AND P0, PT, R2.reuse, R23, PT ;  /* 0x000000170200720c */ /* 0x040fe20003f04070 */
[----:B------:R-:W-:Y:S01]  /*30d0*/  @!P5 IMAD.IADD R21, R21, 0x1, -R2 ;  /* 0x000000011515d824 */ /* 0x000fe200078e0a02 */
[C---:B------:R-:W-:Y:S01]  /*30e0*/  ISETP.GT.U32.AND P6, PT, R2.reuse, R19, PT ;  /* 0x000000130200720c */ /* 0x040fe20003fc4070 */
[----:B------:R-:W-:Y:S01]  /*30f0*/  IMAD.HI.U32 R6, R3, R27, RZ ;  /* 0x0000001b03067227 */ /* 0x000fe200078e00ff */
[----:B------:R-:W-:-:S03]  /*3100*/  ISETP.GT.U32.AND P5, PT, R2, R25, PT ;  /* 0x000000190200720c */ /* 0x000fc60003fa4070 */
[----:B------:R-:W-:Y:S02]  /*3110*/  IMAD.MOV R6, RZ, RZ, -R6 ;  /* 0x000000ffff067224 */ /* 0x000fe400078e0a06 */
[----:B------:R-:W-:-:S04]  /*3120*/  IMAD.HI.U32 R8, R3, R29, RZ ;  /* 0x0000001d03087227 */ /* 0x000fc800078e00ff */
[----:B------:R-:W-:Y:S02]  /*3130*/  IMAD R27, R2, R6, R27 ;  /* 0x00000006021b7224 */ /* 0x000fe400078e021b */
[--C-:B------:R-:W-:Y:S01]  /*3140*/  @!P4 IMAD.IADD R17, R17, 0x1, -R2.reuse ;  /* 0x000000011111c824 */ /* 0x100fe200078e0a02 */
[----:B------:R-:W-:Y:S01]  /*3150*/  ISETP.GE.AND P4, PT, R16, RZ, PT ;  /* 0x000000ff1000720c */ /* 0x000fe20003f86270 */
[--C-:B------:R-:W-:Y:S01]  /*3160*/  @!P0 IMAD.IADD R23, R23, 0x1, -R2.reuse ;  /* 0x0000000117178824 */ /* 0x100fe200078e0a02 */
[----:B------:R-:W-:Y:S01]  /*3170*/  ISETP.GE.AND P0, PT, R18, RZ, PT ;  /* 0x000000ff1200720c */ /* 0x000fe20003f06270 */
[--C-:B------:R-:W-:Y:S01]  /*3180*/  @!P6 IMAD.IADD R19, R19, 0x1, -R2.reuse ;  /* 0x000000011313e824 */ /* 0x100fe200078e0a02 */
[C---:B------:R-:W-:Y:S01]  /*3190*/  LOP3.LUT R16, R4.reuse, 0x74, RZ, 0xfc, !PT ;  /* 0x0000007404107812 */ /* 0x040fe200078efcff */
[----:B------:R-:W-:Y:S01]  /*31a0*/  @!P5 IMAD.IADD R25, R25, 0x1, -R2 ;  /* 0x000000011919d824 */ /* 0x000fe200078e0a02 */
[----:B------:R-:W-:Y:S01]  /*31b0*/  LOP3.LUT R18, R4, 0x76, RZ, 0xfc, !PT ;  /* 0x0000007604127812 */ /* 0x000fe200078efcff */
[----:B------:R-:W-:Y:S01]  /*31c0*/  IMAD.MOV R8, RZ, RZ, -R8 ;  /* 0x000000ffff087224 */ /* 0x000fe200078e0a08 */
[C---:B------:R-:W-:Y:S01]  /*31d0*/  ISETP.GT.U32.AND P5, PT, R2.reuse, R27, PT ;  /* 0x0000001b0200720c */ /* 0x040fe20003fa4070 */
[----:B------:R-:W-:Y:S01]  /*31e0*/  IMAD.MOV.U32 R4, RZ, RZ, R11 ;  /* 0x000000ffff047224 */ /* 0x000fe200078e000b */
[----:B------:R-:W-:Y:S01]  /*31f0*/  IABS R31, R16 ;  /* 0x00000010001f7213 */ /* 0x000fe20000000000 */
[C---:B------:R-:W-:Y:S01]  /*3200*/  IMAD R29, R2.reuse, R8, R29 ;  /* 0x00000008021d7224 */ /* 0x040fe200078e021d */
[----:B------:R-:W-:Y:S01]  /*3210*/  IABS R33, R18 ;  /* 0x0000001200217213 */ /* 0x000fe20000000000 */
[----:B------:R-:W-:Y:S01]  /*3220*/  @!P1 IMAD.MOV R4, RZ, RZ, -R4 ;  /* 0x000000ffff049224 */ /* 0x000fe200078e0a04 */
[C---:B------:R-:W-:Y:S01]  /*3230*/  ISETP.GT.U32.AND P6, PT, R2.reuse, R19, PT ;  /* 0x000000130200720c */ /* 0x040fe20003fc4070 */
[----:B------:R-:W-:Y:S01]  /*3240*/  IMAD.HI.U32 R6, R3, R31, RZ ;  /* 0x0000001f03067227 */ /* 0x000fe200078e00ff */
[----:B------:R-:W-:-:S03]  /*3250*/  ISETP.GT.U32.AND P1, PT, R2, R23, PT ;  /* 0x000000170200720c */ /* 0x000fc60003f24070 */
[----:B------:R-:W-:-:S04]  /*3260*/  IMAD.HI.U32 R8, R3, R33, RZ ;  /* 0x0000002103087227 */ /* 0x000fc800078e00ff */
[----:B------:R-:W-:Y:S02]  /*3270*/  IMAD.MOV R6, RZ, RZ, -R6 ;  /* 0x000000ffff067224 */ /* 0x000fe400078e0a06 */
[----:B------:R-:W-:Y:S02]  /*3280*/  IMAD.MOV R8, RZ, RZ, -R8 ;  /* 0x000000ffff087224 */ /* 0x000fe400078e0a08 */
[--C-:B------:R-:W-:Y:S01]  /*3290*/  @!P5 IMAD.IADD R27, R27, 0x1, -R2.reuse ;  /* 0x000000011b1bd824 */ /* 0x100fe200078e0a02 */
[C---:B------:R-:W-:Y:S01]  /*32a0*/  ISETP.GT.U32.AND P5, PT, R2.reuse, R29, PT ;  /* 0x0000001d0200720c */ /* 0x040fe20003fa4070 */
[C---:B------:R-:W-:Y:S01]  /*32b0*/  IMAD R31, R2.reuse, R6, R31 ;  /* 0x00000006021f7224 */ /* 0x040fe200078e021f */
[----:B------:R-:W-:Y:S01]  /*32c0*/  IABS R6, R14 ;  /* 0x0000000e00067213 */ /* 0x000fe20000000000 */
[----:B------:R-:W-:Y:S02]  /*32d0*/  IMAD R33, R2, R8, R33 ;  /* 0x0000000802217224 */ /* 0x000fe400078e0221 */
[----:B------:R-:W-:Y:S01]  /*32e0*/  @!P6 IMAD.IADD R19, R19, 0x1, -R2 ;  /* 0x000000011313e824 */ /* 0x000fe200078e0a02 */
[----:B------:R-:W-:Y:S01]  /*32f0*/  ISETP.GE.AND P6, PT, R12, RZ, PT ;  /* 0x000000ff0c00720c */ /* 0x000fe20003fc6270 */
[C---:B------:R-:W-:Y:S01]  /*3300*/  IMAD.HI.U32 R10, R3.reuse, R35, RZ ;  /* 0x00000023030a7227 */ /* 0x040fe200078e00ff */
[----:B------:R-:W1:Y:S03]  /*3310*/  LDS R8, [UR9] ;  /* 0x00000009ff087984 */ /* 0x000e660008000800 */
[----:B------:R-:W-:Y:S01]  /*3320*/  @!P0 IMAD.MOV R21, RZ, RZ, -R21 ;  /* 0x000000ffff158224 */ /* 0x000fe200078e0a15 */
[----:B------:R-:W-:Y:S01]  /*3330*/  ISETP.GT.U32.AND P0, PT, R2, R33, PT ;  /* 0x000000210200720c */ /* 0x000fe20003f04070 */
[----:B------:R-:W-:-:S04]  /*3340*/  IMAD.HI.U32 R12, R3, R37, RZ ;  /* 0x00000025030c7227 */ /* 0x000fc800078e00ff */
[----:B------:R-:W-:Y:S02]  /*3350*/  IMAD.MOV R10, RZ, RZ, -R10 ;  /* 0x000000ffff0a7224 */ /* 0x000fe400078e0a0a */
[----:B------:R-:W-:Y:S01]  /*3360*/  @!P3 IMAD.MOV R15, RZ, RZ, -R15 ;  /* 0x000000ffff0fb224 */ /* 0x000fe200078e0a0f */
[C---:B------:R-:W-:Y:S01]  /*3370*/  ISETP.GT.U32.AND P3, PT, R2.reuse, R25, PT ;  /* 0x000000190200720c */ /* 0x040fe20003f64070 */
[----:B------:R-:W-:Y:S01]  /*3380*/  @!P4 IMAD.MOV R17, RZ, RZ, -R17 ;  /* 0x000000ffff11c224 */ /* 0x000fe200078e0a11 */
[----:B------:R-:W-:Y:S01]  /*3390*/  ISETP.GT.U32.AND P4, PT, R2, R27, PT ;  /* 0x0000001b0200720c */ /* 0x000fe20003f84070 */
[----:B------:R-:W-:-:S04]  /*33a0*/  IMAD.HI.U32 R3, R3, R6, RZ ;  /* 0x0000000603037227 */ /* 0x000fc800078e00ff */
[C---:B------:R-:W-:Y:S02]  /*33b0*/  IMAD R35, R2.reuse, R10, R35 ;  /* 0x0000000a02237224 */ /* 0x040fe400078e0223 */
[----:B------:R-:W-:Y:S01]  /*33c0*/  IMAD.MOV R3, RZ, RZ, -R3 ;  /* 0x000000ffff037224 */ /* 0x000fe200078e0a03 */
[----:B------:R-:W2:Y:S01]  /*33d0*/  LDC.64 R10, c[0x0][0x3a0] ;  /* 0x0000e800ff0a7b82 */ /* 0x000ea20000000a00 */
[----:B------:R-:W-:Y:S02]  /*33e0*/  @!P5 IMAD.IADD R29, R29, 0x1, -R2 ;  /* 0x000000011d1dd824 */ /* 0x000fe400078e0a02 */
[----:B------:R-:W-:Y:S02]  /*33f0*/  IMAD.MOV R12, RZ, RZ, -R12 ;  /* 0x000000ffff0c7224 */ /* 0x000fe400078e0a0c */
[----:B------:R-:W-:Y:S01]  /*3400*/  @!P1 IMAD.IADD R23, R23, 0x1, -R2 ;  /* 0x0000000117179824 */ /* 0x000fe200078e0a02 */
[C---:B------:R-:W-:Y:S01]  /*3410*/  ISETP.GT.U32.AND P1, PT, R2.reuse, R35, PT ;  /* 0x000000230200720c */ /* 0x040fe20003f24070 */
[C---:B------:R-:W-:Y:S01]  /*3420*/  IMAD R3, R2.reuse, R3, R6 ;  /* 0x0000000302037224 */ /* 0x040fe200078e0206 */
[C---:B------:R-:W-:Y:S01]  /*3430*/  ISETP.GT.U32.AND P5, PT, R2.reuse, R29, PT ;  /* 0x0000001d0200720c */ /* 0x040fe20003fa4070 */
[----:B------:R-:W-:Y:S01]  /*3440*/  @!P6 IMAD.MOV R19, RZ, RZ, -R19 ;  /* 0x000000ffff13e224 */ /* 0x000fe200078e0a13 */
[C---:B------:R-:W-:Y:S01]  /*3450*/  ISETP.GT.U32.AND P6, PT, R2.reuse, R31, PT ;  /* 0x0000001f0200720c */ /* 0x040fe20003fc4070 */
[----:B------:R-:W-:-:S02]  /*3460*/  IMAD R37, R2, R12, R37 ;  /* 0x0000000c02257224 */ /* 0x000fc400078e0225 */
[--C-:B------:R-:W-:Y:S01]  /*3470*/  @!P0 IMAD.IADD R33, R33, 0x1, -R2.reuse ;  /* 0x0000000121218824 */ /* 0x100fe200078e0a02 */
[----:B------:R-:W-:Y:S01]  /*3480*/  ISETP.GT.U32.AND P0, PT, R2, R3, PT ;  /* 0x000000030200720c */ /* 0x000fe20003f04070 */
[--C-:B------:R-:W-:Y:S01]  /*3490*/  @!P3 IMAD.IADD R25, R25, 0x1, -R2.reuse ;  /* 0x000000011919b824 */ /* 0x100fe200078e0a02 */
[----:B------:R-:W-:Y:S01]  /*34a0*/  ISETP.GE.AND P3, PT, R20, RZ, PT ;  /* 0x000000ff1400720c */ /* 0x000fe20003f66270 */
[--C-:B------:R-:W-:Y:S01]  /*34b0*/  @!P4 IMAD.IADD R27, R27, 0x1, -R2.reuse ;  /* 0x000000011b1bc824 */ /* 0x100fe200078e0a02 */
[----:B------:R-:W-:Y:S01]  /*34c0*/  ISETP.GT.U32.AND P4, PT, R2, R37, PT ;  /* 0x000000250200720c */ /* 0x000fe20003f84070 */
[--C-:B------:R-:W-:Y:S01]  /*34d0*/  @!P1 IMAD.IADD R35, R35, 0x1, -R2.reuse ;  /* 0x0000000123239824 */ /* 0x100fe200078e0a02 */
[----:B------:R-:W-:Y:S01]  /*34e0*/  ISETP.GE.AND P1, PT, R26, RZ, PT ;  /* 0x000000ff1a00720c */ /* 0x000fe20003f26270 */
[--C-:B------:R-:W-:Y:S01]  /*34f0*/  @!P5 IMAD.IADD R29, R29, 0x1, -R2.reuse ;  /* 0x000000011d1dd824 */ /* 0x100fe200078e0a02 */
[----:B------:R-:W-:Y:S01]  /*3500*/  ISETP.GE.AND P5, PT, R22, RZ, PT ;  /* 0x000000ff1600720c */ /* 0x000fe20003fa6270 */
[--C-:B------:R-:W-:Y:S01]  /*3510*/  @!P6 IMAD.IADD R31, R31, 0x1, -R2.reuse ;  /* 0x000000011f1fe824 */ /* 0x100fe200078e0a02 */
[----:B------:R-:W-:Y:S01]  /*3520*/  ISETP.GE.AND P6, PT, R24, RZ, PT ;  /* 0x000000ff1800720c */ /* 0x000fe20003fc6270 */
[----:B--2---:R-:W-:Y:S01]  /*3530*/  VIADD R6, R10, 0xfffffff0 ;  /* 0xfffffff00a067836 */ /* 0x004fe20000000000 */
[----:B-1----:R-:W-:Y:S01]  /*3540*/  R2UR UR8, R8 ;  /* 0x00000000080872ca */ /* 0x002fe200000e0000 */
[----:B------:R-:W-:-:S02]  /*3550*/  @!P0 IMAD.IADD R3, R3, 0x1, -R2 ;  /* 0x0000000103038824 */ /* 0x000fc400078e0a02 */
[----:B------:R-:W-:Y:S01]  /*3560*/  @!P3 IMAD.MOV R23, RZ, RZ, -R23 ;  /* 0x000000ffff17b224 */ /* 0x000fe200078e0a17 */
[C---:B------:R-:W-:Y:S01]  /*3570*/  ISETP.GT.U32.AND P3, PT, R2.reuse, R31, PT ;  /* 0x0000001f0200720c */ /* 0x040fe20003f64070 */
[----:B------:R-:W-:Y:S01]  /*3580*/  @!P4 IMAD.IADD R37, R37, 0x1, -R2 ;  /* 0x000000012525c824 */ /* 0x000fe200078e0a02 */
[C---:B------:R-:W-:Y:S01]  /*3590*/  ISETP.GT.U32.AND P4, PT, R2.reuse, R33, PT ;  /* 0x000000210200720c */ /* 0x040fe20003f84070 */
[----:B------:R-:W-:Y:S01]  /*35a0*/  @!P1 IMAD.MOV R29, RZ, RZ, -R29 ;  /* 0x000000ffff1d9224 */ /* 0x000fe200078e0a1d */
[----:B------:R-:W-:Y:S01]  /*35b0*/  ISETP.GT.U32.AND P0, PT, R2, R3, PT ;  /* 0x000000030200720c */ /* 0x000fe20003f04070 */
[----:B------:R-:W-:Y:S01]  /*35c0*/  @!P5 IMAD.MOV R25, RZ, RZ, -R25 ;  /* 0x000000ffff19d224 */ /* 0x000fe200078e0a19 */
[----:B------:R-:W-:Y:S01]  /*35d0*/  ISETP.GE.AND P1, PT, R16, RZ, PT ;  /* 0x000000ff1000720c */ /* 0x000fe20003f26270 */
[----:B------:R-:W-:Y:S01]  /*35e0*/  @!P6 IMAD.MOV R27, RZ, RZ, -R27 ;  /* 0x000000ffff1be224 */ /* 0x000fe200078e0a1b */
[----:B------:R-:W-:Y:S01]  /*35f0*/  ISETP.GT.U32.AND P5, PT, R2, R35, PT ;  /* 0x000000230200720c */ /* 0x000fe20003fa4070 */
[----:B------:R-:W-:Y:S01]  /*3600*/  VIADD R8, R10, 0xffffffef ;  /* 0xffffffef0a087836 */ /* 0x000fe20000000000 */
[----:B------:R-:W-:Y:S01]  /*3610*/  ISETP.GT.U32.AND P6, PT, R2, R37, PT ;  /* 0x000000250200720c */ /* 0x000fe20003fc4070 */
[----:B------:R-:W-:-:S02]  /*3620*/  VIADD R12, R10, 0xffffffea ;  /* 0xffffffea0a0c7836 */ /* 0x000fc40000000000 */
[--C-:B------:R-:W-:Y:S01]  /*3630*/  @!P3 IMAD.IADD R31, R31, 0x1, -R2.reuse ;  /* 0x000000011f1fb824 */ /* 0x100fe200078e0a02 */
[----:B------:R-:W-:Y:S01]  /*3640*/  ISETP.GE.AND P3, PT, R18, RZ, PT ;  /* 0x000000ff1200720c */ /* 0x000fe20003f66270 */
[--C-:B------:R-:W-:Y:S01]  /*3650*/  @!P4 IMAD.IADD R33, R33, 0x1, -R2.reuse ;  /* 0x000000012121c824 */ /* 0x100fe200078e0a02 */
[----:B------:R-:W-:Y:S01]  /*3660*/  ISETP.GE.AND P4, PT, R28, RZ, PT ;  /* 0x000000ff1c00720c */ /* 0x000fe20003f86270 */
[--C-:B------:R-:W-:Y:S01]  /*3670*/  @!P0 IMAD.IADD R3, R3, 0x1, -R2.reuse ;  /* 0x0000000103038824 */ /* 0x100fe200078e0a02 */
[----:B------:R-:W-:Y:S01]  /*3680*/  ISETP.GE.U32.AND P0, PT, R6, 0x7fffffb1, PT ;  /* 0x7fffffb10600780c */ /* 0x000fe20003f06070 */
[----:B------:R-:W-:Y:S02]  /*3690*/  VIADD R6, R10, 0xffffffec ;  /* 0xffffffec0a067836 */ /* 0x000fe40000000000 */
[----:B------:R-:W-:Y:S02]  /*36a0*/  @!P1 IMAD.MOV R31, RZ, RZ, -R31 ;  /* 0x000000ffff1f9224 */ /* 0x000fe400078e0a1f */
[--C-:B------:R-:W-:Y:S01]  /*36b0*/  @!P5 IMAD.IADD R35, R35, 0x1, -R2.reuse ;  /* 0x000000012323d824 */ /* 0x100fe200078e0a02 */
[----:B------:R-:W-:Y:S01]  /*36c0*/  ISETP.GE.U32.AND P1, PT, R6, 0x7fffffad, PT ;  /* 0x7fffffad0600780c */ /* 0x000fe20003f26070 */
[----:B------:R-:W-:Y:S01]  /*36d0*/  @!P6 IMAD.IADD R37, R37, 0x1, -R2 ;  /* 0x000000012525e824 */ /* 0x000fe200078e0a02 */
[----:B------:R-:W-:Y:S01]  /*36e0*/  ISETP.GE.AND P6, PT, R14, RZ, PT ;  /* 0x000000ff0e00720c */ /* 0x000fe20003fc6270 */
[----:B------:R-:W-:Y:S01]  /*36f0*/  VIADD R2, R10, 0xffffffed ;  /* 0xffffffed0a027836 */ /* 0x000fe20000000000 */
[----:B------:R-:W-:Y:S01]  /*3700*/  ISETP.GE.AND P5, PT, R30, RZ, PT ;  /* 0x000000ff1e00720c */ /* 0x000fe20003fa6270 */
[----:B------:R-:W-:-:S02]  /*3710*/  VIADD R6, R10, 0xffffffee ;  /* 0xffffffee0a067836 */ /* 0x000fc40000000000 */
[----:B------:R-:W-:Y:S02]  /*3720*/  @!P3 IMAD.MOV R33, RZ, RZ, -R33 ;  /* 0x000000ffff21b224 */ /* 0x000fe400078e0a21 */
[----:B------:R-:W-:Y:S01]  /*3730*/  @!P4 IMAD.MOV R35, RZ, RZ, -R35 ;  /* 0x000000ffff23c224 */ /* 0x000fe200078e0a23 */
[----:B------:R-:W-:Y:S01]  /*3740*/  ISETP.GE.U32.AND P4, PT, R2, 0x7fffffae, PT ;  /* 0x7fffffae0200780c */ /* 0x000fe20003f86070 */
[----:B------:R-:W-:Y:S01]  /*3750*/  VIADD R2, R10, 0xffffffe8 ;  /* 0xffffffe80a027836 */ /* 0x000fe20000000000 */
[----:B------:R-:W-:Y:S01]  /*3760*/  ISETP.GE.U32.AND P3, PT, R6, 0x7fffffaf, PT ;  /* 0x7fffffaf0600780c */ /* 0x000fe20003f66070 */
[C---:B------:R-:W-:Y:S01]  /*3770*/  VIADD R14, R10.reuse, 0xffffffeb ;  /* 0xffffffeb0a0e7836 */ /* 0x040fe20000000000 */
[----:B------:R-:W-:Y:S01]  /*3780*/  SEL R6, RZ, 0x1, P1 ;  /* 0x00000001ff067807 */ /* 0x000fe20000800000 */
[----:B------:R-:W-:Y:S01]  /*3790*/  VIADD R16, R10, 0xffffffe6 ;  /* 0xffffffe60a107836 */ /* 0x000fe20000000000 */
[----:B------:R-:W-:Y:S01]  /*37a0*/  BAR.SYNC.DEFER_BLOCKING 0x0 ;  /* 0x0000000000007b1d */ /* 0x000fe20000010000 */
[----:B------:R-:W-:Y:S01]  /*37b0*/  ISETP.GE.U32.AND P1, PT, R8, 0x7fffffb0, PT ;  /* 0x7fffffb00800780c */ /* 0x000fe20003f26070 */
[C---:B------:R-:W-:Y:S01]  /*37c0*/  VIADD R8, R10.reuse, 0xffffffe9 ;  /* 0xffffffe90a087836 */ /* 0x040fe20000000000 */
[----:B------:R-:W-:Y:S01]  /*37d0*/  SEL R43, RZ, 0x1fffe, P4 ;  /* 0x0001fffeff2b7807 */ /* 0x000fe20002000000 */
[----:B------:R-:W-:Y:S01]  /*37e0*/  VIADD R18, R10, 0xffffffe7 ;  /* 0xffffffe70a127836 */ /* 0x000fe20000000000 */
[----:B------:R-:W-:Y:S01]  /*37f0*/  ISETP.GE.U32.AND P4, PT, R2, 0x7fffffa9, PT ;  /* 0x7fffffa90200780c */ /* 0x000fe20003f86070 */
[----:B------:R-:W-:Y:S01]  /*3800*/  VIADD R20, R10, 0xffffffe2 ;  /* 0xffffffe20a147836 */ /* 0x000fe20000000000 */
[----:B------:R-:W-:Y:S01]  /*3810*/  SEL R2, RZ, 0x4, P3 ;  /* 0x00000004ff027807 */ /* 0x000fe20001800000 */
[----:B------:R-:W-:Y:S01]  /*3820*/  IMAD.IADD R6, R6, 0x1, R43 ;  /* 0x0000000106067824 */ /* 0x000fe200078e022b */
[----:B------:R-:W-:Y:S01]  /*3830*/  ISETP.GE.U32.AND P3, PT, R8, 0x7fffffaa, PT ;  /* 0x7fffffaa0800780c */ /* 0x000fe20003f66070 */
[----:B------:R-:W-:Y:S01]  /*3840*/  VIADD R8, R10, 0xffffffe4 ;  /* 0xffffffe40a087836 */ /* 0x000fe20000000000 */
[----:B------:R-:W-:Y:S01]  /*3850*/  SEL R41, RZ, 0x7fff8, P1 ;  /* 0x0007fff8ff297807 */ /* 0x000fe20000800000 */
[----:B------:R-:W-:Y:S01]  /*3860*/  @!P5 IMAD.MOV R37, RZ, RZ, -R37 ;  /* 0x000000ffff25d224 */ /* 0x000fe200078e0a25 */
[----:B------:R-:W-:Y:S01]  /*3870*/  ISETP.GE.U32.AND P1, PT, R12, 0x7fffffab, PT ;  /* 0x7fffffab0c00780c */ /* 0x000fe20003f26070 */
[----:B------:R-:W-:Y:S01]  /*3880*/  VIADD R22, R10, 0xfffffffd ;  /* 0xfffffffd0a167836 */ /* 0x000fe20000000000 */
[----:B------:R-:W-:Y:S01]  /*3890*/  SEL R12, RZ, 0x1, P4 ;  /* 0x00000001ff0c7807 */ /* 0x000fe20002000000 */
[----:B------:R-:W-:Y:S01]  /*38a0*/  IMAD R36, R36, R11, RZ ;  /* 0x0000000b24247224 */ /* 0x000fe200078e02ff */
[----:B------:R-:W-:Y:S01]  /*38b0*/  ISETP.GE.U32.AND P4, PT, R14, 0x7fffffac, PT ;  /* 0x7fffffac0e00780c */ /* 0x000fe20003f86070 */
[----:B------:R-:W-:Y:S01]  /*38c0*/  VIADD R14, R10, 0xffffffe5 ;  /* 0xffffffe50a0e7836 */ /* 0x000fe20000000000 */
[----:B------:R-:W-:-:S02]  /*38d0*/  SEL R47, RZ, 0x1fffe, P3 ;  /* 0x0001fffeff2f7807 */ /* 0x000fc40001800000 */
[----:B------:R-:W-:Y:S02]  /*38e0*/  ISETP.GE.U32.AND P3, PT, R8, 0x7fffffa5, PT ;  /* 0x7fffffa50800780c */ /* 0x000fe40003f66070 */
[----:B------:R-:W-:Y:S01]  /*38f0*/  SEL R8, RZ, 0x4, P1 ;  /* 0x00000004ff087807 */ /* 0x000fe20000800000 */
[----:B------:R-:W-:Y:S01]  /*3900*/  IMAD.IADD R12, R12, 0x1, R47 ;  /* 0x000000010c0c7824 */ /* 0x000fe200078e022f */
[----:B------:R-:W-:Y:S02]  /*3910*/  SEL R45, RZ, 0x7fff8, P4 ;  /* 0x0007fff8ff2d7807 */ /* 0x000fe40002000000 */
[----:B------:R-:W-:Y:S01]  /*3920*/  ISETP.GE.U32.AND P1, PT, R14, 0x7fffffa6, PT ;  /* 0x7fffffa60e00780c */ /* 0x000fe20003f26070 */
[----:B------:R-:W-:Y:S01]  /*3930*/  VIADD R14, R10, 0xffffffe1 ;  /* 0xffffffe10a0e7836 */ /* 0x000fe20000000000 */
[----:B------:R-:W-:Y:S02]  /*3940*/  ISETP.GE.U32.AND P4, PT, R16, 0x7fffffa7, PT ;  /* 0x7fffffa71000780c */ /* 0x000fe40003f86070 */
[----:B------:R-:W-:-:S02]  /*3950*/  SEL R16, RZ, 0x1, P3 ;  /* 0x00000001ff107807 */ /* 0x000fc40001800000 */
[----:B------:R-:W-:Y:S01]  /*3960*/  ISETP.GE.U32.AND P3, PT, R18, 0x7fffffa8, PT ;  /* 0x7fffffa81200780c */ /* 0x000fe20003f66070 */
[----:B------:R-:W-:Y:S01]  /*3970*/  VIADD R18, R10, 0xffffffe0 ;  /* 0xffffffe00a127836 */ /* 0x000fe20000000000 */
[----:B------:R-:W-:Y:S02]  /*3980*/  SEL R51, RZ, 0x1fffe, P1 ;  /* 0x0001fffeff337807 */ /* 0x000fe40000800000 */
[----:B------:R-:W-:Y:S02]  /*3990*/  ISETP.GE.U32.AND P1, PT, R14, 0x7fffffa2, PT ;  /* 0x7fffffa20e00780c */ /* 0x000fe40003f26070 */
[----:B------:R-:W-:Y:S01]  /*39a0*/  SEL R14, RZ, 0x4, P4 ;  /* 0x00000004ff0e7807 */ /* 0x000fe20002000000 */
[----:B------:R-:W-:Y:S01]  /*39b0*/  IMAD.IADD R16, R16, 0x1, R51 ;  /* 0x0000000110107824 */ /* 0x000fe200078e0233 */
[----:B------:R-:W-:Y:S01]  /*39c0*/  ISETP.GE.U32.AND P4, PT, R18, 0x7fffffa1, PT ;  /* 0x7fffffa11200780c */ /* 0x000fe20003f86070 */
[----:B------:R-:W-:Y:S01]  /*39d0*/  VIADD R18, R10, 0xffffffe3 ;  /* 0xffffffe30a127836 */ /* 0x000fe20000000000 */
[----:B------:R-:W-:-:S02]  /*39e0*/  SEL R49, RZ, 0x7fff8, P3 ;  /* 0x0007fff8ff317807 */ /* 0x000fc40001800000 */
[----:B------:R-:W-:Y:S01]  /*39f0*/  ISETP.GE.U32.AND P3, PT, R20, 0x7fffffa3, PT ;  /* 0x7fffffa31400780c */ /* 0x000fe20003f66070 */
[----:B------:R-:W-:Y:S01]  /*3a00*/  VIADD R20, R10, 0xfffffffe ;  /* 0xfffffffe0a147836 */ /* 0x000fe20000000000 */
[----:B------:R-:W-:Y:S02]  /*3a10*/  SEL R55, RZ, 0x1fffe, P1 ;  /* 0x0001fffeff377807 */ /* 0x000fe40000800000 */
[----:B------:R-:W-:Y:S02]  /*3a20*/  ISETP.GE.U32.AND P1, PT, R18, 0x7fffffa4, PT ;  /* 0x7fffffa41200780c */ /* 0x000fe40003f26070 */
[----:B------:R-:W-:Y:S02]  /*3a30*/  SEL R18, RZ, 0x4, P3 ;  /* 0x00000004ff127807 */ /* 0x000fe40001800000 */
[----:B------:R-:W-:Y:S02]  /*3a40*/  ISETP.GE.U32.AND P3, PT, R20, 0x7fffffbf, PT ;  /* 0x7fffffbf1400780c */ /* 0x000fe40003f66070 */
[----:B------:R-:W-:-:S02]  /*3a50*/  SEL R20, RZ, 0x1, P4 ;  /* 0x00000001ff147807 */ /* 0x000fc40002000000 */
[----:B------:R-:W-:Y:S02]  /*3a60*/  SEL R53, RZ, 0x7fff8, P1 ;  /* 0x0007fff8ff357807 */ /* 0x000fe40000800000 */
[----:B------:R-:W-:Y:S01]  /*3a70*/  LOP3.LUT R12, R12, 0x3, RZ, 0xc0, !PT ;  /* 0x000000030c0c7812 */ /* 0x000fe200078ec0ff */
[----:B------:R-:W-:Y:S01]  /*3a80*/  IMAD.IADD R20, R20, 0x1, R55 ;  /* 0x0000000114147824 */ /* 0x000fe200078e0237 */
[----:B------:R-:W-:Y:S02]  /*3a90*/  LOP3.LUT R16, R16, 0x3, RZ, 0xc0, !PT ;  /* 0x0000000310107812 */ /* 0x000fe400078ec0ff */
[----:B------:R-:W-:Y:S01]  /*3aa0*/  IADD3 R8, PT, PT, R12, R45, R8 ;  /* 0x0000002d0c087210 */ /* 0x000fe20007ffe008 */
[----:B------:R-:W-:Y:S01]  /*3ab0*/  VIADD R12, R10, 0xfffffffb ;  /* 0xfffffffb0a0c7836 */ /* 0x000fe20000000000 */
[----:B------:R-:W-:Y:S02]  /*3ac0*/  LOP3.LUT R20, R20, 0x3, RZ, 0xc0, !PT ;  /* 0x0000000314147812 */ /* 0x000fe400078ec0ff */
[----:B------:R-:W-:Y:S01]  /*3ad0*/  LOP3.LUT R6, R6, 0x3, RZ, 0xc0, !PT ;  /* 0x0000000306067812 */ /* 0x000fe200078ec0ff */
[----:B------:R-:W-:Y:S01]  /*3ae0*/  IMAD.SHL.U32 R8, R8, 0x100, RZ ;  /* 0x0000010008087824 */ /* 0x000fe200078e00ff */
[----:B------:R-:W-:-:S02]  /*3af0*/  IADD3 R18, PT, PT, R20, R53, R18 ;  /* 0x0000003514127210 */ /* 0x000fc40007ffe012 */
[----:B------:R-:W1:Y:S01]  /*3b00*/  LDC.64 R52, c[0x0][0x3a8] ;  /* 0x0000ea00ff347b82 */ /* 0x000e620000000a00 */
[----:B------:R-:W-:Y:S02]  /*3b10*/  IADD3 R14, PT, PT, R16, R49, R14 ;  /* 0x00000031100e7210 */ /* 0x000fe40007ffe00e */
[----:B------:R-:W-:Y:S02]  /*3b20*/  LOP3.LUT R43, R18, 0xf, RZ, 0xc0, !PT ;  /* 0x0000000f122b7812 */ /* 0x000fe400078ec0ff */
[----:B------:R-:W-:Y:S01]  /*3b30*/  IADD3 R6, PT, PT, R6, R41, R2 ;  /* 0x0000002906067210 */ /* 0x000fe20007ffe002 */
[----:B------:R-:W-:Y:S01]  /*3b40*/  IMAD.MOV.U32 R2, RZ, RZ, R3 ;  /* 0x000000ffff027224 */ /* 0x000fe200078e0003 */
[----:B------:R-:W-:Y:S01]  /*3b50*/  LOP3.LUT R41, R8, 0xf00, RZ, 0xe2, !PT ;  /* 0x00000f0008297812 */ /* 0x000fe200078ee2ff */
[----:B------:R-:W-:Y:S01]  /*3b60*/  IMAD R14, R14, 0x10, R43 ;  /* 0x000000100e0e7824 */ /* 0x000fe200078e022b */
[----:B------:R-:W-:Y:S01]  /*3b70*/  LOP3.LUT R3, RZ, R13, RZ, 0x33, !PT ;  /* 0x0000000dff037212 */ /* 0x000fe200078e33ff */
[----:B------:R-:W-:Y:S01]  /*3b80*/  @!P6 IMAD.MOV R2, RZ, RZ, -R2 ;  /* 0x000000ffff02e224 */ /* 0x000fe200078e0a02 */
[----:B------:R-:W-:Y:S01]  /*3b90*/  ISETP.NE.AND P6, PT, R13, RZ, PT ;  /* 0x000000ff0d00720c */ /* 0x000fe20003fc5270 */
[----:B------:R-:W-:Y:S01]  /*3ba0*/  IMAD R6, R6, 0x1000, R41 ;  /* 0x0000100006067824 */ /* 0x000fe200078e0229 */
[----:B------:R-:W-:-:S02]  /*3bb0*/  LOP3.LUT R13, R14, 0xff, RZ, 0xc0, !PT ;  /* 0x000000ff0e0d7812 */ /* 0x000fc400078ec0ff */
[C---:B------:R-:W-:Y:S02]  /*3bc0*/  SEL R81, R3.reuse, R37, !P6 ;  /* 0x0000002503517207 */ /* 0x040fe40007000000 */
[----:B------:R-:W-:Y:S01]  /*3bd0*/  ISETP.GE.U32.AND P1, PT, R22, 0x7fffffbe, PT ;  /* 0x7fffffbe1600780c */ /* 0x000fe20003f26070 */
[----:B------:R-:W-:Y:S01]  /*3be0*/  IMAD.IADD R6, R6, 0x1, R13 ;  /* 0x0000000106067824 */ /* 0x000fe200078e020d */
[----:B------:R-:W-:Y:S02]  /*3bf0*/  ISETP.GE.U32.AND P5, PT, R12, 0x7fffffbc, PT ;  /* 0x7fffffbc0c00780c */ /* 0x000fe40003fa6070 */
[C---:B------:R-:W-:Y:S02]  /*3c00*/  SEL R133, R3.reuse, R133, !P6 ;  /* 0x0000008503857207 */ /* 0x040fe40007000000 */
[C---:B------:R-:W-:Y:S02]  /*3c10*/  SEL R115, R3.reuse, R115, !P6 ;  /* 0x0000007303737207 */ /* 0x040fe40007000000 */
[----:B------:R-:W-:-:S02]  /*3c20*/  SEL R116, R3, R116, !P6 ;  /* 0x0000007403747207 */ /* 0x000fc40007000000 */
[C---:B------:R-:W-:Y:S02]  /*3c30*/  SEL R117, R3.reuse, R117, !P6 ;  /* 0x0000007503757207 */ /* 0x040fe40007000000 */
[C---:B------:R-:W-:Y:S02]  /*3c40*/  SEL R139, R3.reuse, R139, !P6 ;  /* 0x0000008b038b7207 */ /* 0x040fe40007000000 */
[C---:B------:R-:W-:Y:S02]  /*3c50*/  SEL R125, R3.reuse, R125, !P6 ;  /* 0x0000007d037d7207 */ /* 0x040fe40007000000 */
        /* <DEDUP_REMOVED lines=56> */
[----:B------:R-:W-:Y:S01]  /*3fe0*/  SEL R80, R3, R80, !P6 ;  /* 0x0000005003507207 */ /* 0x000fe20007000000 */
[----:B-1--4-:R-:W-:Y:S06]  /*3ff0*/  BRA.U UP0, `(.L_x_5) ;  /* 0x0000000100187547 */ /* 0x012fec000b800000 */
[----:B------:R-:W-:Y:S01]  /*4000*/  ELECT P6, URZ, PT ;  /* 0x0000000000ff782f */ /* 0x000fe200038c0000 */
[----:B------:R-:W-:Y:S01]  /*4010*/  IMAD.MOV.U32 R2, RZ, RZ, 0x1 ;  /* 0x00000001ff027424 */ /* 0x000fe200078e00ff */
[----:B------:R-:W-:Y:S01]  /*4020*/  UMOV UR5, 0x40 ;  /* 0x0000004000057882 */ /* 0x000fe20000000000 */
[----:B------:R-:W-:Y:S01]  /*4030*/  UVIRTCOUNT.DEALLOC.SMPOOL 0x80 ;  /* 0x000000800000784c */ /* 0x000fe20000000000 */
[----:B------:R-:W-:-:S09]  /*4040*/  ULEA UR5, UR4, UR5, 0x18 ;  /* 0x0000000504057291 */ /* 0x000fd2000f8ec0ff */
[----:B------:R1:W-:Y:S03]  /*4050*/  @P6 STS.U8 [UR5], R2 ;  /* 0x00000002ff006988 */ /* 0x0003e60008000005 */
.L_x_5:
[----:B------:R-:W-:Y:S01]  /*4060*/  UIADD3 UR10, UPT, UPT, UR8, UR10, URZ ;  /* 0x0000000a080a7290 */ /* 0x000fe2000fffe0ff */
[----:B------:R-:W-:Y:S01]  /*4070*/  IMAD.SHL.U32 R38, R36, 0x2, RZ ;  /* 0x0000000224267824 */ /* 0x000fe200078e00ff */
[----:B------:R-:W-:Y:S01]  /*4080*/  VOTEU.ALL UP1, P2 ;  /* 0x0000000000ff7886 */ /* 0x000fe20001020000 */
[----:B------:R-:W-:Y:S01]  /*4090*/  UIADD3 UR11, UPT, UPT, UR9, 0x8000, URZ ;  /* 0x00008000090b7890 */ /* 0x000fe2000fffe0ff */
[----:B------:R-:W-:Y:S01]  /*40a0*/  IMAD R21, R52, 0x1e, RZ ;  /* 0x0000001e34157824 */ /* 0x000fe200078e02ff */
[----:B------:R-:W-:Y:S01]  /*40b0*/  VOTEU.ALL UP2, P2 ;  /* 0x0000000000ff7886 */ /* 0x000fe20001040000 */
[----:B------:R-:W-:Y:S01]  /*40c0*/  IADD3 R30, P6, PT, R38, UR12, RZ ;  /* 0x0000000c261e7c10 */ /* 0x000fe2000ffde0ff */
[----:B------:R-:W-:Y:S01]  /*40d0*/  IMAD R3, R52, 0xf, RZ ;  /* 0x0000000f34037824 */ /* 0x000fe200078e02ff */
[----:B------:R-:W-:-:S04]  /*40e0*/  @!UP1 UIADD3 UR4, UPT, UPT, -UR6, 0x100000, URZ ;  /* 0x0010000006049890 */ /* 0x000fc8000fffe1ff */
[----:B------:R-:W-:Y:S02]  /*40f0*/  @!UP1 USHF.L.U32 UR5, UR4, 0xb, URZ ;  /* 0x0000000b04059899 */ /* 0x000fe400080006ff */
[----:B------:R-:W-:Y:S01]  /*4100*/  @!UP1 USHF.L.U32 UR4, UR4, 0x1, URZ ;  /* 0x0000000104049899 */ /* 0x000fe200080006ff */
[----:B------:R-:W-:Y:S01]  /*4110*/  STTM.x128 tmem[UR10], RZ ;  /* 0x000000ff000079ed */ /* 0x000fe200083c000a */
[----:B------:R-:W2:Y:S02]  /*4120*/  FENCE.VIEW.ASYNC.T ;  /* 0x00000000000073c6 */ /* 0x000ea40000000200 */
[----:B--2---:R-:W-:Y:S01]  /*4130*/  BAR.SYNC.DEFER_BLOCKING 0x0 ;  /* 0x0000000000007b1d */ /* 0x004fe20000010000 */
[----:B------:R-:W-:Y:S01]  /*4140*/  LEA.HI.X.SX32 R31, R36, UR13, 0x1, P6 ;  /* 0x0000000d241f7c11 */ /* 0x000fe2000b0f0eff */
[----:B-1----:R-:W-:Y:S01]  /*4150*/  IMAD.SHL.U32 R2, R52, 0x2, RZ ;  /* 0x0000000234027824 */ /* 0x002fe200078e00ff */
[----:B------:R-:W-:Y:S02]  /*4160*/  IADD3 R12, P6, PT, R21, R30, RZ ;  /* 0x0000001e150c7210 */ /* 0x000fe40007fde0ff */
[----:B------:R-:W-:-:S02]  /*4170*/  PRMT R11, RZ, 0x7610, R11 ;  /* 0x00007610ff0b7816 */ /* 0x000fc4000000000b */
[----:B------:R-:W-:Y:S01]  /*4180*/  LEA.HI.X.SX32 R13, R3, R31, 0x1, P6 ;  /* 0x0000001f030d7211 */ /* 0x000fe200030f0eff */
[----:B------:R-:W1:Y:S02]  /*4190*/  FENCE.VIEW.ASYNC.S ;  /* 0x00000000000073c6 */ /* 0x000e640000000000 */
[----:B-1----:R1:W2:Y:S02]  /*41a0*/  @!UP2 SYNCS.EXCH.64 URZ, [UR11], UR4 ;  /* 0x000000040bffa5b2 */ /* 0x0022a40008000100 */
[----:B--2---:R-:W-:Y:S01]  /*41b0*/  BAR.SYNC.DEFER_BLOCKING 0x0 ;  /* 0x0000000000007b1d */ /* 0x004fe20000010000 */
[----:B------:R-:W-:Y:S01]  /*41c0*/  IADD3 R4, P6, PT, R2, R30, RZ ;  /* 0x0000001e02047210 */ /* 0x000fe20007fde0ff */
[----:B------:R-:W-:Y:S01]  /*41d0*/  VIADD R3, R10, 0xfffffff5 ;  /* 0xfffffff50a037836 */ /* 0x000fe20000000000 */
[----:B------:R-:W-:Y:S02]  /*41e0*/  LOP3.LUT R9, R6, 0xffff, RZ, 0xc0, !PT ;  /* 0x0000ffff06097812 */ /* 0x000fe400078ec0ff */
[----:B------:R-:W-:-:S02]  /*41f0*/  PRMT R205, RZ, 0x7610, R205 ;  /* 0x00007610ffcd7816 */ /* 0x000fc400000000cd */
[CC--:B------:R-:W-:Y:S01]  /*4200*/  LEA.HI.X.SX32 R5, R52.reuse, R31.reuse, 0x1, P6 ;  /* 0x0000001f34057211 */ /* 0x0c0fe200030f0eff */
[C---:B------:R-:W-:Y:S01]  /*4210*/  IMAD R23, R52.reuse, 0x22, RZ ;  /* 0x0000002234177824 */ /* 0x040fe200078e02ff */
[C---:B------:R-:W-:Y:S02]  /*4220*/  LEA R6, P6, R52.reuse, R30, 0x2 ;  /* 0x0000001e34067211 */ /* 0x040fe400078c10ff */
[----:B------:R-:W-:Y:S01]  /*4230*/  PRMT R206, RZ, 0x7610, R206 ;  /* 0x00007610ffce7816 */ /* 0x000fe200000000ce */
[----:B------:R-:W-:Y:S01]  /*4240*/  IMAD.SHL.U32 R215, R52, 0x4, RZ ;  /* 0x0000000434d77824 */ /* 0x000fe200078e00ff */
[----:B------:R-:W-:Y:S01]  /*4250*/  LEA.HI.X.SX32 R7, R2, R31, 0x1, P6 ;  /* 0x0000001f02077211 */ /* 0x000fe200030f0eff */
[C---:B------:R-:W-:Y:S01]  /*4260*/  IMAD R51, R52.reuse, 0x24, RZ ;  /* 0x0000002434337824 */ /* 0x040fe200078e02ff */
[----:B------:R-:W-:Y:S01]  /*4270*/  PRMT R199, RZ, 0x7610, R199 ;  /* 0x00007610ffc77816 */ /* 0x000fe200000000c7 */
[C---:B------:R-:W-:Y:S02]  /*4280*/  IMAD R25, R52.reuse, 0x12, RZ ;  /* 0x0000001234197824 */ /* 0x040fe400078e02ff */
[----:B------:R-:W-:-:S02]  /*4290*/  IMAD R49, R52, 0x26, RZ ;  /* 0x0000002634317824 */ /* 0x000fc400078e02ff */
[C---:B------:R-:W-:Y:S01]  /*42a0*/  IMAD R17, R52.reuse, 0x14, RZ ;  /* 0x0000001434117824 */ /* 0x040fe200078e02ff */
[----:B------:R-:W-:Y:S01]  /*42b0*/  PRMT R190, RZ, 0x7610, R190 ;  /* 0x00007610ffbe7816 */ /* 0x000fe200000000be */
[C---:B------:R-:W-:Y:S02]  /*42c0*/  IMAD R223, R52.reuse, 0xa, RZ ;  /* 0x0000000a34df7824 */ /* 0x040fe400078e02ff */
[C---:B------:R-:W-:Y:S01]  /*42d0*/  IMAD R27, R52.reuse, 0x28, RZ ;  /* 0x00000028341b7824 */ /* 0x040fe200078e02ff */
[----:B0-----:R0:W5:Y:S01]  /*42e0*/  @!P0 LDG.E.U16 R11, desc[UR22][R12.64] ;  /* 0x000000160c0b8981 */ /* 0x001162000c1e1500 */
[----:B------:R-:W-:Y:S02]  /*42f0*/  ISETP.GE.U32.AND P0, PT, R3, 0x7fffffb6, PT ;  /* 0x7fffffb60300780c */ /* 0x000fe40003f06070 */
[----:B------:R-:W-:Y:S01]  /*4300*/  PRMT R195, RZ, 0x7610, R195 ;  /* 0x00007610ffc37816 */ /* 0x000fe200000000c3 */
[----:B------:R2:W5:Y:S01]  /*4310*/  @!P3 LDG.E.U16 R205, desc[UR22][R4.64] ;  /* 0x0000001604cdb981 */ /* 0x000562000c1e1500 */
[----:B------:R-:W-:Y:S01]  /*4320*/  SHF.R.U32.HI R3, RZ, 0xe, R9 ;  /* 0x0000000eff037819 */ /* 0x000fe20000011609 */
[C---:B------:R-:W-:Y:S01]  /*4330*/  IMAD R47, R52.reuse, 0x2a, RZ ;  /* 0x0000002a342f7824 */ /* 0x040fe200078e02ff */
[----:B------:R-:W-:Y:S01]  /*4340*/  IADD3 R14, P6, PT, R23, R30, RZ ;  /* 0x0000001e170e7210 */ /* 0x000fe20007fde0ff */
[----:B------:R3:W5:Y:S01]  /*4350*/  @!P1 LDG.E.U16 R206, desc[UR22][R6.64] ;  /* 0x0000001606ce9981 */ /* 0x000762000c1e1500 */
[----:B------:R-:W-:Y:S01]  /*4360*/  LOP3.LUT P3, RZ, R3, 0x1, RZ, 0xc0, !PT ;  /* 0x0000000103ff7812 */ /* 0x000fe2000786c0ff */
[----:B------:R-:W-:Y:S01]  /*4370*/  IMAD R3, R52, 0x11, RZ ;  /* 0x0000001134037824 */ /* 0x000fe200078e02ff */
[----:B0-----:R-:W-:-:S02]  /*4380*/  PRMT R12, RZ, 0x7610, R12 ;  /* 0x00007610ff0c7816 */ /* 0x001fc4000000000c */
[----:B------:R-:W-:Y:S01]  /*4390*/  PRMT R191, RZ, 0x7610, R191 ;  /* 0x00007610ffbf7816 */ /* 0x000fe200000000bf */
[C---:B------:R-:W-:Y:S01]  /*43a0*/  IMAD R216, R52.reuse, 0x5, RZ ;  /* 0x0000000534d87824 */ /* 0x040fe200078e02ff */
[-C--:B------:R-:W-:Y:S01]  /*43b0*/  LEA.HI.X.SX32 R15, R3, R31.reuse, 0x1, P6 ;  /* 0x0000001f030f7211 */ /* 0x080fe200030f0eff */
[C---:B------:R-:W-:Y:S01]  /*43c0*/  IMAD R43, R52.reuse, 0x2c, RZ ;  /* 0x0000002c342b7824 */ /* 0x040fe200078e02ff */
[--C-:B------:R-:W-:Y:S02]  /*43d0*/  SHF.R.U32.HI R8, RZ, 0xd, R9.reuse ;  /* 0x0000000dff087819 */ /* 0x100fe40000011609 */
[----:B------:R-:W-:Y:S01]  /*43e0*/  PRMT R200, RZ, 0x7610, R200 ;  /* 0x00007610ffc87816 */ /* 0x000fe200000000c8 */
[C---:B------:R-:W-:Y:S01]  /*43f0*/  IMAD R55, R52.reuse, 0x16, RZ ;  /* 0x0000001634377824 */ /* 0x040fe200078e02ff */
[C---:B--2---:R-:W-:Y:S01]  /*4400*/  LEA R4, P6, R52.reuse, R30, 0x3 ;  /* 0x0000001e34047211 */ /* 0x044fe200078c18ff */
[----:B------:R0:W5:Y:S01]  /*4410*/  @P3 LDG.E.U16 R12, desc[UR22][R14.64] ;  /* 0x000000160e0c3981 */ /* 0x000162000c1e1500 */
[----:B------:R-:W-:Y:S01]  /*4420*/  SHF.R.U32.HI R3, RZ, 0xc, R9 ;  /* 0x0000000cff037819 */ /* 0x000fe20000011609 */
[----:B------:R-:W-:Y:S01]  /*4430*/  IMAD R41, R52, 0x2e, RZ ;  /* 0x0000002e34297824 */ /* 0x000fe200078e02ff */
[----:B------:R-:W-:Y:S01]  /*4440*/  LOP3.LUT P1, RZ, R8, 0x1, RZ, 0xc0, !PT ;  /* 0x0000000108ff7812 */ /* 0x000fe2000782c0ff */
[----:B------:R-:W-:Y:S01]  /*4450*/  IMAD R220, R52, 0xc, RZ ;  /* 0x0000000c34dc7824 */ /* 0x000fe200078e02ff */
[----:B------:R-:W-:-:S02]  /*4460*/  LEA.HI.X.SX32 R5, R215, R31, 0x1, P6 ;  /* 0x0000001fd7057211 */ /* 0x000fc400030f0eff */
[----:B------:R-:W-:Y:S02]  /*4470*/  PRMT R189, RZ, 0x7610, R189 ;  /* 0x00007610ffbd7816 */ /* 0x000fe400000000bd */
[----:B------:R-:W-:Y:S01]  /*4480*/  PRMT R188, RZ, 0x7610, R188 ;  /* 0x00007610ffbc7816 */ /* 0x000fe200000000bc */
[----:B------:R2:W5:Y:S01]  /*4490*/  @!P5 LDG.E.U16 R199, desc[UR22][R4.64] ;  /* 0x0000001604c7d981 */ /* 0x000562000c1e1500 */
[----:B------:R-:W-:Y:S01]  /*44a0*/  LOP3.LUT P3, RZ, R3, 0x1, RZ, 0xc0, !PT ;  /* 0x0000000103ff7812 */ /* 0x000fe2000786c0ff */
[----:B------:R-:W-:Y:S01]  /*44b0*/  VIADD R3, R10, 0xfffffffa ;  /* 0xfffffffa0a037836 */ /* 0x000fe20000000000 */
[-C--:B---3--:R-:W-:Y:S01]  /*44c0*/  IADD3 R6, P6, PT, R51, R30.reuse, RZ ;  /* 0x0000001e33067210 */ /* 0x088fe20007fde0ff */
[C---:B------:R-:W-:Y:S01]  /*44d0*/  IMAD R33, R52.reuse, 0x30, RZ ;  /* 0x0000003034217824 */ /* 0x040fe200078e02ff */
[----:B------:R-:W-:Y:S02]  /*44e0*/  PRMT R13, RZ, 0x7610, R13 ;  /* 0x00007610ff0d7816 */ /* 0x000fe4000000000d */
[----:B------:R-:W-:Y:S01]  /*44f0*/  PRMT R192, RZ, 0x7610, R192 ;  /* 0x00007610ffc07816 */ /* 0x000fe200000000c0 */
[C---:B------:R-:W-:Y:S01]  /*4500*/  IMAD R29, R52.reuse, 0x32, RZ ;  /* 0x00000032341d7824 */ /* 0x040fe200078e02ff */
[----:B------:R-:W-:Y:S01]  /*4510*/  ISETP.GE.U32.AND P5, PT, R3, 0x7fffffbb, PT ;  /* 0x7fffffbb0300780c */ /* 0x000fe20003fa6070 */
[C---:B------:R-:W-:Y:S01]  /*4520*/  IMAD R3, R52.reuse, 0x13, RZ ;  /* 0x0000001334037824 */ /* 0x040fe200078e02ff */
[-C--:B------:R-:W-:Y:S01]  /*4530*/  LEA.HI.X.SX32 R7, R25, R31.reuse, 0x1, P6 ;  /* 0x0000001f19077211 */ /* 0x080fe200030f0eff */
[C---:B------:R-:W-:Y:S01]  /*4540*/  IMAD R214, R52.reuse, 0x6, RZ ;  /* 0x0000000634d67824 */ /* 0x040fe200078e02ff */
[-C--:B0-----:R-:W-:Y:S01]  /*4550*/  IADD3 R14, P6, PT, R49, R30.reuse, RZ ;  /* 0x0000001e310e7210 */ /* 0x081fe20007fde0ff */
[----:B------:R-:W-:Y:S01]  /*4560*/  IMAD R212, R52, 0x3, RZ ;  /* 0x0000000334d47824 */ /* 0x000fe200078e02ff */
[----:B------:R-:W-:Y:S01]  /*4570*/  SHF.R.U32.HI R8, RZ, 0xb, R9 ;  /* 0x0000000bff087819 */ /* 0x000fe20000011609 */
[----:B------:R-:W5:Y:S01]  /*4580*/  @P1 LDG.E.U16 R13, desc[UR22][R6.64] ;  /* 0x00000016060d1981 */ /* 0x000f62000c1e1500 */
[-C--:B------:R-:W-:Y:S01]  /*4590*/  LEA.HI.X.SX32 R15, R3, R31.reuse, 0x1, P6 ;  /* 0x0000001f030f7211 */ /* 0x080fe200030f0eff */
[----:B------:R-:W-:Y:S01]  /*45a0*/  VIADD R3, R10, 0xfffffff3 ;  /* 0xfffffff30a037836 */ /* 0x000fe20000000000 */
[----:B--2---:R-:W-:Y:S01]  /*45b0*/  IADD3 R4, P6, PT, R17, R30, RZ ;  /* 0x0000001e11047210 */ /* 0x004fe20007fde0ff */
[----:B------:R-:W-:Y:S01]  /*45c0*/  IMAD R35, R52, 0x34, RZ ;  /* 0x0000003434237824 */ /* 0x000fe200078e02ff */
[----:B------:R-:W-:Y:S01]  /*45d0*/  LOP3.LUT P1, RZ, R8, 0x1, RZ, 0xc0, !PT ;  /* 0x0000000108ff7812 */ /* 0x000fe2000782c0ff */
[----:B------:R0:W5:Y:S01]  /*45e0*/  @P3 LDG.E.U16 R190, desc[UR22][R14.64] ;  /* 0x000000160ebe3981 */ /* 0x000162000c1e1500 */
[----:B------:R-:W-:-:S02]  /*45f0*/  LEA.HI.X.SX32 R5, R223, R31, 0x1, P6 ;  /* 0x0000001fdf057211 */ /* 0x000fc400030f0eff */
[----:B------:R-:W-:Y:S01]  /*4600*/  PRMT R207, RZ, 0x7610, R207 ;  /* 0x00007610ffcf7816 */ /* 0x000fe200000000cf */
[C---:B------:R-:W-:Y:S01]  /*4610*/  IMAD R57, R52.reuse, 0x1a, RZ ;  /* 0x0000001a34397824 */ /* 0x040fe200078e02ff */
[----:B------:R-:W-:Y:S01]  /*4620*/  ISETP.GE.U32.AND P3, PT, R3, 0x7fffffb4, PT ;  /* 0x7fffffb40300780c */ /* 0x000fe20003f66070 */
[----:B------:R2:W5:Y:S01]  /*4630*/  @!P0 LDG.E.U16 R195, desc[UR22][R4.64] ;  /* 0x0000001604c38981 */ /* 0x000562000c1e1500 */
[----:B------:R-:W-:Y:S02]  /*4640*/  IADD3 R16, P6, PT, R27, R30, RZ ;  /* 0x0000001e1b107210 */ /* 0x000fe40007fde0ff */
[----:B------:R-:W-:Y:S02]  /*4650*/  PRMT R62, RZ, 0x7610, R62 ;  /* 0x00007610ff3e7816 */ /* 0x000fe4000000003e */
[----:B------:R-:W-:Y:S01]  /*4660*/  PRMT R201, RZ, 0x7610, R201 ;  /* 0x00007610ffc97816 */ /* 0x000fe200000000c9 */
[----:B------:R-:W-:Y:S01]  /*4670*/  IMAD R217, R52, 0xe, RZ ;  /* 0x0000000e34d97824 */ /* 0x000fe200078e02ff */
[----:B------:R-:W-:-:S02]  /*4680*/  SHF.R.U32.HI R3, RZ, 0xf, R9 ;  /* 0x0000000fff037819 */ /* 0x000fc40000011609 */
[----:B------:R-:W-:Y:S01]  /*4690*/  PRMT R63, RZ, 0x7610, R63 ;  /* 0x00007610ff3f7816 */ /* 0x000fe2000000003f */
[C---:B------:R-:W-:Y:S01]  /*46a0*/  IMAD R213, R52.reuse, 0x7, RZ ;  /* 0x0000000734d57824 */ /* 0x040fe200078e02ff */
[----:B0-----:R-:W-:Y:S01]  /*46b0*/  PRMT R14, RZ, 0x7610, R14 ;  /* 0x00007610ff0e7816 */ /* 0x001fe2000000000e */
[C---:B------:R-:W-:Y:S01]  /*46c0*/  IMAD R61, R52.reuse, 0x1c, RZ ;  /* 0x0000001c343d7824 */ /* 0x040fe200078e02ff */
[-C--:B------:R-:W-:Y:S02]  /*46d0*/  LEA.HI.X.SX32 R17, R17, R31.reuse, 0x1, P6 ;  /* 0x0000001f11117211 */ /* 0x080fe400030f0eff */
[----:B------:R-:W-:Y:S02]  /*46e0*/  PRMT R202, RZ, 0x7610, R202 ;  /* 0x00007610ffca7816 */ /* 0x000fe400000000ca */
[----:B------:R-:W-:Y:S01]  /*46f0*/  PRMT R194, RZ, 0x7610, R194 ;  /* 0x00007610ffc27816 */ /* 0x000fe200000000c2 */
[----:B------:R-:W5:Y:S01]  /*4700*/  @P1 LDG.E.U16 R14, desc[UR22][R16.64] ;  /* 0x00000016100e1981 */ /* 0x000f62000c1e1500 */
[----:B------:R-:W-:Y:S01]  /*4710*/  LOP3.LUT P0, RZ, R3, 0x1, RZ, 0xc0, !PT ;  /* 0x0000000103ff7812 */ /* 0x000fe2000780c0ff */
[----:B------:R-:W-:Y:S01]  /*4720*/  IMAD.SHL.U32 R3, R52, 0x10, RZ ;  /* 0x0000001034037824 */ /* 0x000fe200078e00ff */
[--C-:B------:R-:W-:Y:S01]  /*4730*/  SHF.R.U32.HI R7, RZ, 0xa, R9.reuse ;  /* 0x0000000aff077819 */ /* 0x100fe20000011609 */
[----:B------:R-:W-:Y:S01]  /*4740*/  VIADD R22, R10, 0xffffffc6 ;  /* 0xffffffc60a167836 */ /* 0x000fe20000000000 */
[-C--:B------:R-:W-:Y:S01]  /*4750*/  LEA R6, P6, R52, R30.reuse, 0x5 ;  /* 0x0000001e34067211 */ /* 0x080fe200078c28ff */
[C---:B------:R-:W-:Y:S01]  /*4760*/  VIADD R20, R10.reuse, 0xffffffc7 ;  /* 0xffffffc70a147836 */ /* 0x040fe20000000000 */
[----:B------:R-:W-:Y:S01]  /*4770*/  LOP3.LUT P1, RZ, R7, 0x1, RZ, 0xc0, !PT ;  /* 0x0000000107ff7812 */ /* 0x000fe2000782c0ff */
[----:B------:R-:W-:Y:S01]  /*4780*/  VIADD R24, R10, 0xffffffc2 ;  /* 0xffffffc20a187836 */ /* 0x000fe20000000000 */
[-C--:B------:R-:W-:Y:S01]  /*4790*/  LEA.HI.X.SX32 R7, R3, R31.reuse, 0x1, P6 ;  /* 0x0000001f03077211 */ /* 0x080fe200030f0eff */
[----:B------:R-:W-:Y:S01]  /*47a0*/  IMAD R3, R52, 0x15, RZ ;  /* 0x0000001534037824 */ /* 0x000fe200078e02ff */
[----:B------:R-:W-:Y:S01]  /*47b0*/  IADD3 R18, P6, PT, R47, R30, RZ ;  /* 0x0000001e2f127210 */ /* 0x000fe20007fde0ff */
[C---:B------:R-:W-:Y:S01]  /*47c0*/  VIADD R26, R10.reuse, 0xffffffde ;  /* 0xffffffde0a1a7836 */ /* 0x040fe20000000000 */
[----:B--2---:R-:W-:Y:S01]  /*47d0*/  SHF.R.U32.HI R4, RZ, 0x9, R9 ;  /* 0x00000009ff047819 */ /* 0x004fe20000011609 */
[----:B------:R0:W5:Y:S01]  /*47e0*/  @P0 LDG.E.U16 R191, desc[UR22][R6.64] ;  /* 0x0000001606bf0981 */ /* 0x000162000c1e1500 */
[----:B------:R-:W-:Y:S01]  /*47f0*/  PRMT R15, RZ, 0x7610, R15 ;  /* 0x00007610ff0f7816 */ /* 0x000fe2000000000f */
[----:B------:R-:W-:Y:S01]  /*4800*/  VIADD R48, R10, 0xffffffd2 ;  /* 0xffffffd20a307836 */ /* 0x000fe20000000000 */
[----:B------:R-:W-:Y:S01]  /*4810*/  LEA.HI.X.SX32 R19, R3, R31, 0x1, P6 ;  /* 0x0000001f03137211 */ /* 0x000fe200030f0eff */
[----:B------:R-:W-:Y:S01]  /*4820*/  IMAD R210, R52, 0x9, RZ ;  /* 0x0000000934d27824 */ /* 0x000fe200078e02ff */
[----:B------:R-:W-:-:S02]  /*4830*/  LOP3.LUT P0, RZ, R4, 0x1, RZ, 0xc0, !PT ;  /* 0x0000000104ff7812 */ /* 0x000fc4000780c0ff */
[----:B------:R-:W-:Y:S01]  /*4840*/  PRMT R196, RZ, 0x7610, R196 ;  /* 0x00007610ffc47816 */ /* 0x000fe200000000c4 */
[----:B------:R2:W5:Y:S01]  /*4850*/  @P1 LDG.E.U16 R15, desc[UR22][R18.64] ;  /* 0x00000016120f1981 */ /* 0x000562000c1e1500 */
[-C--:B------:R-:W-:Y:S01]  /*4860*/  IADD3 R4, P6, PT, R223, R30.reuse, RZ ;  /* 0x0000001edf047210 */ /* 0x080fe20007fde0ff */
[C---:B------:R-:W-:Y:S01]  /*4870*/  IMAD R222, R52.reuse, 0xb, RZ ;  /* 0x0000000b34de7824 */ /* 0x040fe200078e02ff */
[----:B------:R-:W-:Y:S01]  /*4880*/  SHF.R.U32.HI R3, RZ, 0x8, R9 ;  /* 0x00000008ff037819 */ /* 0x000fe20000011609 */
[----:B------:R-:W-:Y:S01]  /*4890*/  IMAD R219, R52, 0xd, RZ ;  /* 0x0000000d34db7824 */ /* 0x000fe200078e02ff */
[----:B------:R-:W-:Y:S02]  /*48a0*/  LEA.HI.X.SX32 R5, R216, R31, 0x1, P6 ;  /* 0x0000001fd8057211 */ /* 0x000fe400030f0eff */
[----:B------:R-:W-:Y:S01]  /*48b0*/  PRMT R198, RZ, 0x7610, R198 ;  /* 0x00007610ffc67816 */ /* 0x000fe200000000c6 */
[----:B------:R-:W-:Y:S01]  /*48c0*/  IMAD.SHL.U32 R211, R52, 0x8, RZ ;  /* 0x0000000834d37824 */ /* 0x000fe200078e00ff */
[----:B------:R-:W-:Y:S01]  /*48d0*/  LOP3.LUT P1, RZ, R3, 0x1, RZ, 0xc0, !PT ;  /* 0x0000000103ff7812 */ /* 0x000fe2000782c0ff */
[----:B------:R-:W-:Y:S01]  /*48e0*/  VIADD R3, R10, 0xfffffffc ;  /* 0xfffffffc0a037836 */ /* 0x000fe20000000000 */
[----:B0-----:R-:W-:Y:S01]  /*48f0*/  IADD3 R6, P6, PT, R43, R30, RZ ;  /* 0x0000001e2b067210 */ /* 0x001fe20007fde0ff */
[----:B------:R0:W5:Y:S01]  /*4900*/  @!P5 LDG.E.U16 R200, desc[UR22][R4.64] ;  /* 0x0000001604c8d981 */ /* 0x000162000c1e1500 */
[----:B--2---:R-:W-:Y:S01]  /*4910*/  IMAD R19, R52, 0x18, RZ ;  /* 0x0000001834137824 */ /* 0x004fe200078e02ff */
[----:B------:R-:W-:-:S02]  /*4920*/  PRMT R197, RZ, 0x7610, R197 ;  /* 0x00007610ffc57816 */ /* 0x000fc400000000c5 */
[----:B------:R-:W-:Y:S02]  /*4930*/  PRMT R193, RZ, 0x7610, R193 ;  /* 0x00007610ffc17816 */ /* 0x000fe400000000c1 */
[----:B------:R-:W-:Y:S02]  /*4940*/  PRMT R56, RZ, 0x7610, R56 ;  /* 0x00007610ff387816 */ /* 0x000fe40000000038 */
[----:B------:R-:W-:Y:S02]  /*4950*/  PRMT R54, RZ, 0x7610, R54 ;  /* 0x00007610ff367816 */ /* 0x000fe40000000036 */
[----:B------:R-:W-:Y:S01]  /*4960*/  PRMT R50, RZ, 0x7610, R50 ;  /* 0x00007610ff327816 */ /* 0x000fe20000000032 */
[C---:B------:R-:W-:Y:S01]  /*4970*/  IMAD R151, R52.reuse, 0x6e, RZ ;  /* 0x0000006e34977824 */ /* 0x040fe200078e02ff */
[----:B------:R-:W-:Y:S01]  /*4980*/  ISETP.GE.U32.AND P5, PT, R3, 0x7fffffbd, PT ;  /* 0x7fffffbd0300780c */ /* 0x000fe20003fa6070 */
[C---:B------:R-:W-:Y:S01]  /*4990*/  IMAD R3, R52.reuse, 0x17, RZ ;  /* 0x0000001734037824 */ /* 0x040fe200078e02ff */
[----:B------:R-:W-:Y:S01]  /*49a0*/  LEA.HI.X.SX32 R7, R55, R31, 0x1, P6 ;  /* 0x0000001f37077211 */ /* 0x000fe200030f0eff */
[C---:B------:R-:W-:Y:S01]  /*49b0*/  IMAD R155, R52.reuse, 0x72, RZ ;  /* 0x00000072349b7824 */ /* 0x040fe200078e02ff */
[----:B------:R-:W-:Y:S01]  /*49c0*/  IADD3 R16, P6, PT, R41, R30, RZ ;  /* 0x0000001e29107210 */ /* 0x000fe20007fde0ff */
[----:B------:R-:W-:-:S02]  /*49d0*/  IMAD R153, R52, 0x70, RZ ;  /* 0x0000007034997824 */ /* 0x000fc400078e02ff */
[----:B------:R-:W-:Y:S01]  /*49e0*/  IMAD R159, R52, 0x76, RZ ;  /* 0x00000076349f7824 */ /* 0x000fe200078e02ff */
[-C--:B------:R-:W-:Y:S01]  /*49f0*/  LEA.HI.X.SX32 R17, R3, R31.reuse, 0x1, P6 ;  /* 0x0000001f03117211 */ /* 0x080fe200030f0eff */
[----:B------:R-:W-:Y:S01]  /*4a00*/  VIADD R3, R10, 0xfffffff9 ;  /* 0xfffffff90a037836 */ /* 0x000fe20000000000 */
[-C--:B0-----:R-:W-:Y:S01]  /*4a10*/  IADD3 R4, P6, PT, R19, R30.reuse, RZ ;  /* 0x0000001e13047210 */ /* 0x081fe20007fde0ff */
[----:B------:R0:W5:Y:S01]  /*4a20*/  @P0 LDG.E.U16 R188, desc[UR22][R6.64] ;  /* 0x0000001606bc0981 */ /* 0x000162000c1e1500 */
[C---:B------:R-:W-:Y:S02]  /*4a30*/  IMAD R157, R52.reuse, 0x74, RZ ;  /* 0x00000074349d7824 */ /* 0x040fe400078e02ff */
[----:B------:R-:W-:Y:S01]  /*4a40*/  IMAD R149, R52, 0x3b, RZ ;  /* 0x0000003b34957824 */ /* 0x000fe200078e02ff */
[----:B------:R2:W5:Y:S01]  /*4a50*/  @P1 LDG.E.U16 R189, desc[UR22][R16.64] ;  /* 0x0000001610bd1981 */ /* 0x000562000c1e1500 */
[-C--:B------:R-:W-:Y:S01]  /*4a60*/  LEA.HI.X.SX32 R5, R220, R31.reuse, 0x1, P6 ;  /* 0x0000001fdc057211 */ /* 0x080fe200030f0eff */
[C---:B------:R-:W-:Y:S01]  /*4a70*/  IMAD R161, R52.reuse, 0x78, RZ ;  /* 0x0000007834a17824 */ /* 0x040fe200078e02ff */
[----:B------:R-:W-:Y:S01]  /*4a80*/  ISETP.GE.U32.AND P1, PT, R3, 0x7fffffba, PT ;  /* 0x7fffffba0300780c */ /* 0x000fe20003f26070 */
[C---:B------:R-:W-:Y:S01]  /*4a90*/  IMAD R163, R52.reuse, 0x7c, RZ ;  /* 0x0000007c34a37824 */ /* 0x040fe200078e02ff */
[----:B------:R-:W-:Y:S01]  /*4aa0*/  SHF.R.U32.HI R3, RZ, 0x6, R9 ;  /* 0x00000006ff037819 */ /* 0x000fe20000011609 */
[----:B------:R3:W5:Y:S01]  /*4ab0*/  @!P3 LDG.E.U16 R192, desc[UR22][R4.64] ;  /* 0x0000001604c0b981 */ /* 0x000762000c1e1500 */
[----:B0-----:R-:W-:Y:S01]  /*4ac0*/  IADD3 R6, P6, PT, R33, R30, RZ ;  /* 0x0000001e21067210 */ /* 0x001fe20007fde0ff */
[----:B-1----:R-:W0:Y:S01]  /*4ad0*/  LDCU UR4, c[0x0][0x3b0] ;  /* 0x00007600ff0477ac */ /* 0x002e220008000800 */
[----:B------:R-:W-:Y:S01]  /*4ae0*/  LOP3.LUT P3, RZ, R3, 0x1, RZ, 0xc0, !PT ;  /* 0x0000000103ff7812 */ /* 0x000fe2000786c0ff */
[----:B------:R-:W-:Y:S01]  /*4af0*/  IMAD R3, R52, 0x19, RZ ;  /* 0x0000001934037824 */ /* 0x000fe200078e02ff */
[----:B------:R-:W-:-:S02]  /*4b00*/  LEA.HI.X.SX32 R7, R19, R31, 0x1, P6 ;  /* 0x0000001f13077211 */ /* 0x000fc400030f0eff */
[-C--:B------:R-:W-:Y:S02]  /*4b10*/  IADD3 R44, P6, PT, R29, R30.reuse, RZ ;  /* 0x0000001e1d2c7210 */ /* 0x080fe40007fde0ff */
[----:B--2---:R-:W-:Y:S02]  /*4b20*/  PRMT R17, RZ, 0x7610, R17 ;  /* 0x00007610ff117816 */ /* 0x004fe40000000011 */
[----:B------:R-:W-:Y:S02]  /*4b30*/  LEA.HI.X.SX32 R45, R3, R31, 0x1, P6 ;  /* 0x0000001f032d7211 */ /* 0x000fe400030f0eff */
[----:B---3--:R-:W-:Y:S02]  /*4b40*/  IADD3 R4, P6, PT, R214, R30, RZ ;  /* 0x0000001ed6047210 */ /* 0x008fe40007fde0ff */
[--C-:B------:R-:W-:Y:S01]  /*4b50*/  SHF.R.U32.HI R3, RZ, 0x5, R9.reuse ;  /* 0x00000005ff037819 */ /* 0x100fe20000011609 */
[----:B------:R1:W5:Y:S01]  /*4b60*/  @P3 LDG.E.U16 R17, desc[UR22][R44.64] ;  /* 0x000000162c113981 */ /* 0x000362000c1e1500 */
[----:B------:R-:W-:-:S02]  /*4b70*/  SHF.R.U32.HI R8, RZ, 0x7, R9 ;  /* 0x00000007ff087819 */ /* 0x000fc40000011609 */
[-C--:B------:R-:W-:Y:S02]  /*4b80*/  LEA.HI.X.SX32 R5, R212, R31.reuse, 0x1, P6 ;  /* 0x0000001fd4057211 */ /* 0x080fe400030f0eff */
[----:B------:R-:W-:Y:S01]  /*4b90*/  LOP3.LUT P3, RZ, R3, 0x1, RZ, 0xc0, !PT ;  /* 0x0000000103ff7812 */ /* 0x000fe2000786c0ff */
[----:B------:R-:W-:Y:S01]  /*4ba0*/  VIADD R3, R10, 0xfffffff1 ;  /* 0xfffffff10a037836 */ /* 0x000fe20000000000 */
[-C--:B------:R-:W-:Y:S01]  /*4bb0*/  IADD3 R18, P6, PT, R220, R30.reuse, RZ ;  /* 0x0000001edc127210 */ /* 0x080fe20007fde0ff */
[----:B------:R2:W5:Y:S01]  /*4bc0*/  @!P5 LDG.E.U16 R207, desc[UR22][R4.64] ;  /* 0x0000001604cfd981 */ /* 0x000562000c1e1500 */
[----:B------:R-:W-:Y:S02]  /*4bd0*/  LOP3.LUT P0, RZ, R8, 0x1, RZ, 0xc0, !PT ;  /* 0x0000000108ff7812 */ /* 0x000fe4000780c0ff */
[----:B------:R-:W-:Y:S02]  /*4be0*/  LEA.HI.X.SX32 R19, R214, R31, 0x1, P6 ;  /* 0x0000001fd6137211 */ /* 0x000fe400030f0eff */
[----:B------:R-:W-:-:S02]  /*4bf0*/  IADD3 R58, P6, PT, R35, R30, RZ ;  /* 0x0000001e233a7210 */ /* 0x000fc40007fde0ff */
[----:B------:R-:W-:Y:S02]  /*4c00*/  ISETP.GE.U32.AND P5, PT, R3, 0x7fffffb2, PT ;  /* 0x7fffffb20300780c */ /* 0x000fe40003fa6070 */
[----:B------:R-:W-:Y:S01]  /*4c10*/  PRMT R16, RZ, 0x7610, R16 ;  /* 0x00007610ff107816 */ /* 0x000fe20000000010 */
[----:B-1----:R-:W-:Y:S01]  /*4c20*/  IMAD R45, R52, 0x36, RZ ;  /* 0x00000036342d7824 */ /* 0x002fe200078e02ff */
[----:B------:R-:W-:Y:S01]  /*4c30*/  SHF.R.U32.HI R3, RZ, 0x4, R9 ;  /* 0x00000004ff037819 */ /* 0x000fe20000011609 */
[C---:B------:R-:W-:Y:S01]  /*4c40*/  VIADD R8, R10.reuse, 0xfffffff8 ;  /* 0xfffffff80a087836 */ /* 0x040fe20000000000 */
[----:B------:R-:W-:Y:S01]  /*4c50*/  LEA.HI.X.SX32 R59, R57, R31, 0x1, P6 ;  /* 0x0000001f393b7211 */ /* 0x000fe200030f0eff */
[----:B--2---:R-:W-:Y:S01]  /*4c60*/  VIADD R4, R10, 0xfffffff6 ;  /* 0xfffffff60a047836 */ /* 0x004fe20000000000 */
[----:B------:R-:W-:Y:S01]  /*4c70*/  LOP3.LUT P6, RZ, R3, 0x1, RZ, 0xc0, !PT ;  /* 0x0000000103ff7812 */ /* 0x000fe200078cc0ff */
[----:B------:R1:W5:Y:S01]  /*4c80*/  @P0 LDG.E.U16 R16, desc[UR22][R6.64] ;  /* 0x0000001606100981 */ /* 0x000362000c1e1500 */
[----:B------:R-:W-:-:S03]  /*4c90*/  IMAD R3, R52, 0x1b, RZ ;  /* 0x0000001b34037824 */ /* 0x000fc600078e02ff */
[----:B------:R-:W5:Y:S01]  /*4ca0*/  @P3 LDG.E.U16 R62, desc[UR22][R58.64] ;  /* 0x000000163a3e3981 */ /* 0x000f62000c1e1500 */
[----:B------:R-:W-:-:S03]  /*4cb0*/  ISETP.GE.U32.AND P0, PT, R8, 0x7fffffb9, PT ;  /* 0x7fffffb90800780c */ /* 0x000fc60003f06070 */
[----:B------:R2:W5:Y:S01]  /*4cc0*/  @!P1 LDG.E.U16 R201, desc[UR22][R18.64] ;  /* 0x0000001612c99981 */ /* 0x000562000c1e1500 */
[----:B-1----:R-:W-:-:S04]  /*4cd0*/  IADD3 R6, P3, PT, R45, R30, RZ ;  /* 0x0000001e2d067210 */ /* 0x002fc80007f7e0ff */
[----:B------:R-:W-:Y:S01]  /*4ce0*/  LEA.HI.X.SX32 R7, R3, R31, 0x1, P3 ;  /* 0x0000001f03077211 */ /* 0x000fe200018f0eff */
[----:B------:R-:W-:Y:S01]  /*4cf0*/  VIADD R3, R10, 0xfffffff4 ;  /* 0xfffffff40a037836 */ /* 0x000fe20000000000 */
[----:B--2---:R-:W-:-:S03]  /*4d00*/  IADD3 R18, P3, PT, R217, R30, RZ ;  /* 0x0000001ed9127210 */ /* 0x004fc60007f7e0ff */
[----:B------:R1:W5:Y:S01]  /*4d10*/  @P6 LDG.E.U16 R63, desc[UR22][R6.64] ;  /* 0x00000016063f6981 */ /* 0x000362000c1e1500 */
[----:B------:R-:W-:Y:S01]  /*4d20*/  ISETP.GE.U32.AND P1, PT, R4, 0x7fffffb7, PT ;  /* 0x7fffffb70400780c */ /* 0x000fe20003f26070 */
[C---:B------:R-:W-:Y:S01]  /*4d30*/  VIADD R8, R10.reuse, 0xffffffcc ;  /* 0xffffffcc0a087836 */ /* 0x040fe20000000000 */
[-C--:B------:R-:W-:Y:S02]  /*4d40*/  LEA.HI.X.SX32 R19, R213, R31.reuse, 0x1, P3 ;  /* 0x0000001fd5137211 */ /* 0x080fe400018f0eff */
[----:B------:R-:W-:Y:S02]  /*4d50*/  IADD3 R4, P6, PT, R61, R30, RZ ;  /* 0x0000001e3d047210 */ /* 0x000fe40007fde0ff */
[----:B------:R-:W-:Y:S01]  /*4d60*/  ISETP.GE.U32.AND P3, PT, R3, 0x7fffffb5, PT ;  /* 0x7fffffb50300780c */ /* 0x000fe20003f66070 */
[----:B------:R-:W-:Y:S01]  /*4d70*/  VIADD R3, R10, 0xffffffcd ;  /* 0xffffffcd0a037836 */ /* 0x000fe20000000000 */
[----:B------:R-:W-:Y:S01]  /*4d80*/  LEA.HI.X.SX32 R5, R217, R31, 0x1, P6 ;  /* 0x0000001fd9057211 */ /* 0x000fe200030f0eff */
[----:B------:R2:W5:Y:S01]  /*4d90*/  @!P0 LDG.E.U16 R202, desc[UR22][R18.64] ;  /* 0x0000001612ca8981 */ /* 0x000562000c1e1500 */
[----:B------:R-:W-:Y:S01]  /*4da0*/  ISETP.GE.U32.AND P6, PT, R8, 0x7fffff8d, PT ;  /* 0x7fffff8d0800780c */ /* 0x000fe20003fc6070 */
[C---:B------:R-:W-:Y:S01]  /*4db0*/  VIADD R8, R10.reuse, 0xffffffce ;  /* 0xffffffce0a087836 */ /* 0x040fe20000000000 */
[----:B------:R-:W-:Y:S01]  /*4dc0*/  ISETP.GE.U32.AND P0, PT, R3, 0x7fffff8e, PT ;  /* 0x7fffff8e0300780c */ /* 0x000fe20003f06070 */
[----:B------:R-:W-:Y:S01]  /*4dd0*/  VIADD R3, R10, 0xffffffcf ;  /* 0xffffffcf0a037836 */ /* 0x000fe20000000000 */
[----:B------:R3:W5:Y:S02]  /*4de0*/  @!P5 LDG.E.U16 R194, desc[UR22][R4.64] ;  /* 0x0000001604c2d981 */ /* 0x000764000c1e1500 */
[----:B------:R-:W-:-:S02]  /*4df0*/  ISETP.GE.U32.AND P5, PT, R8, 0x7fffff8f, PT ;  /* 0x7fffff8f0800780c */ /* 0x000fc40003fa6070 */
[----:B------:R-:W-:Y:S02]  /*4e00*/  SEL R8, RZ, 0x1, P6 ;  /* 0x00000001ff087807 */ /* 0x000fe40003000000 */
[----:B------:R-:W-:Y:S01]  /*4e10*/  ISETP.GE.U32.AND P6, PT, R3, 0x7fffff90, PT ;  /* 0x7fffff900300780c */ /* 0x000fe20003fc6070 */
[C---:B------:R-:W-:Y:S02]  /*4e20*/  VIADD R3, R10.reuse, 0xffffffc9 ;  /* 0xffffffc90a037836 */ /* 0x040fe40000000000 */
[C---:B-1----:R-:W-:Y:S01]  /*4e30*/  VIADD R6, R10.reuse, 0xffffffc8 ;  /* 0xffffffc80a067836 */ /* 0x042fe20000000000 */
[----:B------:R-:W-:Y:S02]  /*4e40*/  SEL R7, RZ, 0x4, P5 ;  /* 0x00000004ff077807 */ /* 0x000fe40002800000 */
[----:B--2---:R-:W-:Y:S02]  /*4e50*/  SEL R19, RZ, 0x1fffe, P0 ;  /* 0x0001fffeff137807 */ /* 0x004fe40000000000 */
[----:B------:R-:W-:Y:S01]  /*4e60*/  ISETP.GE.U32.AND P5, PT, R3, 0x7fffff8a, PT ;  /* 0x7fffff8a0300780c */ /* 0x000fe20003fa6070 */
[----:B------:R-:W-:Y:S01]  /*4e70*/  VIADD R3, R10, 0xffffffcb ;  /* 0xffffffcb0a037836 */ /* 0x000fe20000000000 */
[----:B------:R-:W-:Y:S01]  /*4e80*/  ISETP.GE.U32.AND P0, PT, R6, 0x7fffff89, PT ;  /* 0x7fffff890600780c */ /* 0x000fe20003f06070 */
[C---:B------:R-:W-:Y:S01]  /*4e90*/  VIADD R6, R10.reuse, 0xffffffca ;  /* 0xffffffca0a067836 */ /* 0x040fe20000000000 */
[----:B---3--:R-:W-:Y:S01]  /*4ea0*/  SEL R4, RZ, 0x7fff8, P6 ;  /* 0x0007fff8ff047807 */ /* 0x008fe20003000000 */
[----:B------:R-:W-:Y:S01]  /*4eb0*/  VIADD R5, R10, 0xffffffc4 ;  /* 0xffffffc40a057836 */ /* 0x000fe20000000000 */
[----:B------:R-:W-:-:S02]  /*4ec0*/  SEL R18, RZ, 0x1, P0 ;  /* 0x00000001ff127807 */ /* 0x000fc40000000000 */
[----:B------:R-:W-:Y:S01]  /*4ed0*/  ISETP.GE.U32.AND P0, PT, R3, 0x7fffff8c, PT ;  /* 0x7fffff8c0300780c */ /* 0x000fe20003f06070 */
[----:B------:R-:W-:Y:S01]  /*4ee0*/  VIADD R3, R10, 0xffffffc5 ;  /* 0xffffffc50a037836 */ /* 0x000fe20000000000 */
[----:B------:R-:W-:Y:S02]  /*4ef0*/  ISETP.GE.U32.AND P6, PT, R6, 0x7fffff8b, PT ;  /* 0x7fffff8b0600780c */ /* 0x000fe40003fc6070 */
[----:B------:R-:W-:Y:S02]  /*4f00*/  SEL R59, RZ, 0x1fffe, P5 ;  /* 0x0001fffeff3b7807 */ /* 0x000fe40002800000 */
[----:B------:R-:W-:Y:S02]  /*4f10*/  ISETP.GE.U32.AND P5, PT, R5, 0x7fffff85, PT ;  /* 0x7fffff850500780c */ /* 0x000fe40003fa6070 */
[----:B------:R-:W-:Y:S02]  /*4f20*/  SEL R5, RZ, 0x4, P6 ;  /* 0x00000004ff057807 */ /* 0x000fe40003000000 */
[----:B------:R-:W-:Y:S01]  /*4f30*/  ISETP.GE.U32.AND P6, PT, R3, 0x7fffff86, PT ;  /* 0x7fffff860300780c */ /* 0x000fe20003fc6070 */
[----:B------:R-:W-:Y:S01]  /*4f40*/  VIADD R3, R10, 0xffffffc1 ;  /* 0xffffffc10a037836 */ /* 0x000fe20000000000 */
[----:B------:R-:W-:-:S02]  /*4f50*/  SEL R6, RZ, 0x7fff8, P0 ;  /* 0x0007fff8ff067807 */ /* 0x000fc40000000000 */
[----:B------:R-:W-:Y:S02]  /*4f60*/  ISETP.GE.U32.AND P0, PT, R22, 0x7fffff87, PT ;  /* 0x7fffff871600780c */ /* 0x000fe40003f06070 */
[----:B------:R-:W-:Y:S02]  /*4f70*/  SEL R67, RZ, 0x1fffe, P6 ;  /* 0x0001fffeff437807 */ /* 0x000fe40003000000 */
[----:B------:R-:W-:Y:S02]  /*4f80*/  SEL R22, RZ, 0x1, P5 ;  /* 0x00000001ff167807 */ /* 0x000fe40002800000 */
[----:B------:R-:W-:Y:S01]  /*4f90*/  ISETP.GE.U32.AND P6, PT, R3, 0x7fffff82, PT ;  /* 0x7fffff820300780c */ /* 0x000fe20003fc6070 */
[----:B------:R-:W-:Y:S01]  /*4fa0*/  VIADD R3, R10, 0xffffffc3 ;  /* 0xffffffc30a037836 */ /* 0x000fe20000000000 */
[----:B------:R-:W-:Y:S02]  /*4fb0*/  ISETP.GE.U32.AND P5, PT, R20, 0x7fffff88, PT ;  /* 0x7fffff881400780c */ /* 0x000fe40003fa6070 */
[----:B------:R-:W-:-:S02]  /*4fc0*/  SEL R20, RZ, 0x4, P0 ;  /* 0x00000004ff147807 */ /* 0x000fc40000000000 */
[----:B------:R-:W-:Y:S01]  /*4fd0*/  ISETP.GE.U32.AND P0, PT, R24, 0x7fffff83, PT ;  /* 0x7fffff831800780c */ /* 0x000fe20003f06070 */
[C---:B------:R-:W-:Y:S01]  /*4fe0*/  VIADD R24, R10.reuse, 0xffffffdc ;  /* 0xffffffdc0a187836 */ /* 0x040fe20000000000 */
[----:B------:R-:W-:Y:S02]  /*4ff0*/  SEL R65, RZ, 0x7fff8, P5 ;  /* 0x0007fff8ff417807 */ /* 0x000fe40002800000 */
[----:B------:R-:W-:Y:S01]  /*5000*/  ISETP.GE.U32.AND P5, PT, R3, 0x7fffff84, PT ;  /* 0x7fffff840300780c */ /* 0x000fe20003fa6070 */
[----:B------:R-:W-:Y:S01]  /*5010*/  VIADD R3, R10, 0xffffffdd ;  /* 0xffffffdd0a037836 */ /* 0x000fe20000000000 */
[----:B------:R-:W-:Y:S02]  /*5020*/  SEL R71, RZ, 0x1fffe, P6 ;  /* 0x0001fffeff477807 */ /* 0x000fe40003000000 */
[----:B------:R-:W-:Y:S02]  /*5030*/  ISETP.GE.U32.AND P6, PT, R24, 0x7fffff9d, PT ;  /* 0x7fffff9d1800780c */ /* 0x000fe40003fc6070 */
[----:B------:R-:W-:-:S02]  /*5040*/  SEL R24, RZ, 0x4, P0 ;  /* 0x00000004ff187807 */ /* 0x000fc40000000000 */
[----:B------:R-:W-:Y:S01]  /*5050*/  ISETP.GE.U32.AND P0, PT, R3, 0x7fffff9e, PT ;  /* 0x7fffff9e0300780c */ /* 0x000fe20003f06070 */
[C---:B------:R-:W-:Y:S01]  /*5060*/  VIADD R3, R10.reuse, 0xffffffdf ;  /* 0xffffffdf0a037836 */ /* 0x040fe20000000000 */
[----:B------:R-:W-:Y:S02]  /*5070*/  SEL R32, RZ, 0x1, P6 ;  /* 0x00000001ff207807 */ /* 0x000fe40003000000 */
[----:B------:R-:W-:Y:S02]  /*5080*/  SEL R69, RZ, 0x7fff8, P5 ;  /* 0x0007fff8ff457807 */ /* 0x000fe40002800000 */
[----:B------:R-:W-:Y:S01]  /*5090*/  ISETP.GE.U32.AND P6, PT, R3, 0x7fffffa0, PT ;  /* 0x7fffffa00300780c */ /* 0x000fe20003fc6070 */
[----:B------:R-:W-:Y:S01]  /*50a0*/  VIADD R3, R10, 0xffffffd9 ;  /* 0xffffffd90a037836 */ /* 0x000fe20000000000 */
[----:B------:R-:W-:Y:S01]  /*50b0*/  ISETP.GE.U32.AND P5, PT, R26, 0x7fffff9f, PT ;  /* 0x7fffff9f1a00780c */ /* 0x000fe20003fa6070 */
[----:B------:R-:W-:Y:S01]  /*50c0*/  VIADD R26, R10, 0xffffffd8 ;  /* 0xffffffd80a1a7836 */ /* 0x000fe20000000000 */
[----:B------:R-:W-:-:S02]  /*50d0*/  SEL R75, RZ, 0x1fffe, P0 ;  /* 0x0001fffeff4b7807 */ /* 0x000fc40000000000 */
[----:B------:R-:W-:Y:S02]  /*50e0*/  SEL R28, RZ, 0x4, P5 ;  /* 0x00000004ff1c7807 */ /* 0x000fe40002800000 */
[----:B------:R-:W-:Y:S01]  /*50f0*/  ISETP.GE.U32.AND P5, PT, R3, 0x7fffff9a, PT ;  /* 0x7fffff9a0300780c */ /* 0x000fe20003fa6070 */
[----:B------:R-:W-:Y:S01]  /*5100*/  VIADD R3, R10, 0xffffffdb ;  /* 0xffffffdb0a037836 */ /* 0x000fe20000000000 */
        /* <DEDUP_REMOVED lines=19> */
[----:B------:R-:W-:-:S03]  /*5240*/  VIADD R26, R10, 0xffffffd0 ;  /* 0xffffffd00a1a7836 */ /* 0x000fc60000000000 */
[----:B------:R-:W-:Y:S02]  /*5250*/  SEL R42, RZ, 0x4, P0 ;  /* 0x00000004ff2a7807 */ /* 0x000fe40000000000 */
[----:B------:R-:W-:Y:S01]  /*5260*/  ISETP.GE.U32.AND P0, PT, R3, 0x7fffff92, PT ;  /* 0x7fffff920300780c */ /* 0x000fe20003f06070 */
[----:B------:R-:W-:Y:S01]  /*5270*/  VIADD R3, R10, 0xffffffc0 ;  /* 0xffffffc00a037836 */ /* 0x000fe20000000000 */
[----:B------:R-:W-:Y:S02]  /*5280*/  SEL R145, RZ, 0x1fffe, P6 ;  /* 0x0001fffeff917807 */ /* 0x000fe40003000000 */
[----:B------:R-:W-:Y:S01]  /*5290*/  ISETP.GE.U32.AND P6, PT, R26, 0x7fffff91, PT ;  /* 0x7fffff911a00780c */ /* 0x000fe20003fc6070 */
[----:B------:R-:W-:Y:S01]  /*52a0*/  VIADD R26, R10, 0xffffffd3 ;  /* 0xffffffd30a1a7836 */ /* 0x000fe20000000000 */
[----:B------:R-:W-:Y:S01]  /*52b0*/  SEL R143, RZ, 0x7fff8, P5 ;  /* 0x0007fff8ff8f7807 */ /* 0x000fe20002800000 */
[----:B------:R-:W-:Y:S01]  /*52c0*/  IMAD.IADD R8, R8, 0x1, R19 ;  /* 0x0000000108087824 */ /* 0x000fe200078e0213 */
[----:B------:R-:W-:-:S02]  /*52d0*/  ISETP.GE.U32.AND P5, PT, R3, 0x7fffff81, PT ;  /* 0x7fffff810300780c */ /* 0x000fc40003fa6070 */
[----:B------:R-:W-:Y:S01]  /*52e0*/  SEL R147, RZ, 0x1fffe, P0 ;  /* 0x0001fffeff937807 */ /* 0x000fe20000000000 */
[----:B------:R-:W-:Y:S01]  /*52f0*/  IMAD.IADD R18, R18, 0x1, R59 ;  /* 0x0000000112127824 */ /* 0x000fe200078e023b */
[----:B------:R-:W-:Y:S02]  /*5300*/  ISETP.GE.U32.AND P0, PT, R26, 0x7fffff94, PT ;  /* 0x7fffff941a00780c */ /* 0x000fe40003f06070 */
[----:B------:R-:W-:Y:S02]  /*5310*/  SEL R26, RZ, 0x1, P5 ;  /* 0x00000001ff1a7807 */ /* 0x000fe40002800000 */
[----:B------:R-:W-:Y:S02]  /*5320*/  LOP3.LUT R8, R8, 0x3, RZ, 0xc0, !PT ;  /* 0x0000000308087812 */ /* 0x000fe400078ec0ff */
[----:B------:R-:W-:Y:S01]  /*5330*/  SEL R46, RZ, 0x1, P6 ;  /* 0x00000001ff2e7807 */ /* 0x000fe20003000000 */
[----:B------:R-:W-:Y:S01]  /*5340*/  IMAD.IADD R26, R26, 0x1, R71 ;  /* 0x000000011a1a7824 */ /* 0x000fe200078e0247 */
[----:B------:R-:W-:-:S02]  /*5350*/  LOP3.LUT R18, R18, 0x3, RZ, 0xc0, !PT ;  /* 0x0000000312127812 */ /* 0x000fc400078ec0ff */
[----:B------:R-:W-:Y:S02]  /*5360*/  ISETP.GE.U32.AND P6, PT, R48, 0x7fffff93, PT ;  /* 0x7fffff933000780c */ /* 0x000fe40003fc6070 */
[----:B------:R-:W-:Y:S01]  /*5370*/  IADD3 R8, PT, PT, R8, R4, R7 ;  /* 0x0000000408087210 */ /* 0x000fe20007ffe007 */
[----:B------:R-:W-:Y:S01]  /*5380*/  IMAD.IADD R40, R40, 0x1, R79 ;  /* 0x0000000128287824 */ /* 0x000fe200078e024f */
[----:B------:R-:W-:Y:S01]  /*5390*/  SHF.R.U32.HI R4, RZ, 0x3, R9 ;  /* 0x00000003ff047819 */ /* 0x000fe20000011609 */
[----:B------:R-:W-:Y:S01]  /*53a0*/  IMAD.IADD R46, R46, 0x1, R147 ;  /* 0x000000012e2e7824 */ /* 0x000fe200078e0293 */
[----:B------:R-:W-:Y:S01]  /*53b0*/  IADD3 R6, PT, PT, R18, R6, R5 ;  /* 0x0000000612067210 */ /* 0x000fe20007ffe005 */
[----:B------:R-:W-:Y:S01]  /*53c0*/  IMAD.IADD R22, R22, 0x1, R67 ;  /* 0x0000000116167824 */ /* 0x000fe200078e0243 */
[----:B------:R-:W-:Y:S01]  /*53d0*/  LOP3.LUT R26, R26, 0x3, RZ, 0xc0, !PT ;  /* 0x000000031a1a7812 */ /* 0x000fe200078ec0ff */
[----:B------:R-:W-:Y:S01]  /*53e0*/  IMAD R59, R52, 0x38, RZ ;  /* 0x00000038343b7824 */ /* 0x000fe200078e02ff */
[----:B------:R-:W-:-:S02]  /*53f0*/  SEL R5, RZ, 0x4, P6 ;  /* 0x00000004ff057807 */ /* 0x000fc40003000000 */
[----:B------:R-:W-:Y:S01]  /*5400*/  LOP3.LUT P6, RZ, R4, 0x1, RZ, 0xc0, !PT ;  /* 0x0000000104ff7812 */ /* 0x000fe200078cc0ff */
[----:B------:R-:W-:Y:S01]  /*5410*/  IMAD.IADD R44, R44, 0x1, R145 ;  /* 0x000000012c2c7824 */ /* 0x000fe200078e0291 */
[----:B------:R-:W-:Y:S02]  /*5420*/  LOP3.LUT R40, R40, 0x3, RZ, 0xc0, !PT ;  /* 0x0000000328287812 */ /* 0x000fe400078ec0ff */
[----:B------:R-:W-:Y:S02]  /*5430*/  SEL R18, RZ, 0x7fff8, P0 ;  /* 0x0007fff8ff127807 */ /* 0x000fe40000000000 */
[----:B------:R-:W-:Y:S02]  /*5440*/  LOP3.LUT R46, R46, 0x3, RZ, 0xc0, !PT ;  /* 0x000000032e2e7812 */ /* 0x000fe400078ec0ff */
[----:B------:R-:W-:Y:S02]  /*5450*/  LOP3.LUT R22, R22, 0x3, RZ, 0xc0, !PT ;  /* 0x0000000316167812 */ /* 0x000fe400078ec0ff */
[----:B------:R-:W-:-:S02]  /*5460*/  IADD3 R24, PT, PT, R26, R69, R24 ;  /* 0x000000451a187210 */ /* 0x000fc40007ffe018 */
[----:B------:R-:W-:Y:S01]  /*5470*/  IADD3 R4, P0, PT, R59, R30, RZ ;  /* 0x0000001e3b047210 */ /* 0x000fe20007f1e0ff */
[----:B------:R-:W-:Y:S01]  /*5480*/  IMAD.IADD R32, R32, 0x1, R75 ;  /* 0x0000000120207824 */ /* 0x000fe200078e024b */
[----:B------:R-:W-:Y:S02]  /*5490*/  IADD3 R34, PT, PT, R40, R77, R34 ;  /* 0x0000004d28227210 */ /* 0x000fe40007ffe022 */
[----:B------:R-:W-:Y:S02]  /*54a0*/  IADD3 R46, PT, PT, R46, R18, R5 ;  /* 0x000000122e2e7210 */ /* 0x000fe40007ffe005 */
[----:B------:R-:W-:Y:S02]  /*54b0*/  SHF.R.U32.HI R19, RZ, 0x2, R9 ;  /* 0x00000002ff137819 */ /* 0x000fe40000011609 */
[----:B------:R-:W-:Y:S02]  /*54c0*/  IADD3 R20, PT, PT, R22, R65, R20 ;  /* 0x0000004116147210 */ /* 0x000fe40007ffe014 */
[----:B------:R-:W-:-:S02]  /*54d0*/  LOP3.LUT R7, R24, 0xf, RZ, 0xc0, !PT ;  /* 0x0000000f18077812 */ /* 0x000fc400078ec0ff */
[----:B------:R-:W-:Y:S02]  /*54e0*/  PRMT R18, RZ, 0x7610, R18 ;  /* 0x00007610ff127816 */ /* 0x000fe40000000012 */
[----:B------:R-:W-:Y:S02]  /*54f0*/  LOP3.LUT R44, R44, 0x3, RZ, 0xc0, !PT ;  /* 0x000000032c2c7812 */ /* 0x000fe400078ec0ff */
[----:B------:R-:W-:Y:S01]  /*5500*/  LEA.HI.X.SX32 R5, R61, R31, 0x1, P0 ;  /* 0x0000001f3d057211 */ /* 0x000fe200000f0eff */
[----:B------:R-:W-:Y:S01]  /*5510*/  IMAD R61, R52, 0x3a, RZ ;  /* 0x0000003a343d7824 */ /* 0x000fe200078e02ff */
[----:B------:R-:W-:Y:S01]  /*5520*/  LOP3.LUT P0, RZ, R19, 0x1, RZ, 0xc0, !PT ;  /* 0x0000000113ff7812 */ /* 0x000fe2000780c0ff */
[----:B------:R-:W-:Y:S01]  /*5530*/  IMAD.SHL.U32 R65, R6, 0x100, RZ ;  /* 0x0000010006417824 */ /* 0x000fe200078e00ff */
[----:B------:R-:W-:Y:S01]  /*5540*/  LOP3.LUT R32, R32, 0x3, RZ, 0xc0, !PT ;  /* 0x0000000320207812 */ /* 0x000fe200078ec0ff */
[----:B------:R-:W-:Y:S01]  /*5550*/  IMAD.SHL.U32 R34, R34, 0x100, RZ ;  /* 0x0000010022227824 */ /* 0x000fe200078e00ff */
[----:B------:R-:W-:Y:S01]  /*5560*/  IADD3 R42, PT, PT, R44, R143, R42 ;  /* 0x0000008f2c2a7210 */ /* 0x000fe20007ffe02a */
[----:B------:R-:W-:Y:S01]  /*5570*/  IMAD R20, R20, 0x10, R7 ;  /* 0x0000001014147824 */ /* 0x000fe200078e0207 */
[----:B------:R-:W-:Y:S01]  /*5580*/  LOP3.LUT R69, R46, 0xf, RZ, 0xc0, !PT ;  /* 0x0000000f2e457812 */ /* 0x000fe200078ec0ff */
[----:B------:R1:W5:Y:S01]  /*5590*/  @P6 LDG.E.U16 R18, desc[UR22][R4.64] ;  /* 0x0000001604126981 */ /* 0x000362000c1e1500 */
[----:B------:R-:W-:Y:S01]  /*55a0*/  IMAD R7, R52, 0x1d, RZ ;  /* 0x0000001d34077824 */ /* 0x000fe200078e02ff */
[----:B------:R-:W-:-:S02]  /*55b0*/  IADD3 R6, P6, PT, R61, R30, RZ ;  /* 0x0000001e3d067210 */ /* 0x000fc40007fde0ff */
[----:B------:R-:W-:Y:S01]  /*55c0*/  IADD3 R28, PT, PT, R32, R73, R28 ;  /* 0x00000049201c7210 */ /* 0x000fe20007ffe01c */
[----:B------:R-:W-:Y:S01]  /*55d0*/  IMAD R42, R42, 0x10, R69 ;  /* 0x000000102a2a7824 */ /* 0x000fe200078e0245 */
[----:B------:R-:W-:Y:S02]  /*55e0*/  LOP3.LUT R65, R65, 0xf00, RZ, 0xe2, !PT ;  /* 0x00000f0041417812 */ /* 0x000fe400078ee2ff */
[----:B------:R-:W-:Y:S02]  /*55f0*/  LOP3.LUT R67, R34, 0xf00, RZ, 0xe2, !PT ;  /* 0x00000f0022437812 */ /* 0x000fe400078ee2ff */
[----:B------:R-:W-:Y:S01]  /*5600*/  PRMT R19, RZ, 0x7610, R19 ;  /* 0x00007610ff137816 */ /* 0x000fe20000000013 */
[----:B-1----:R-:W-:Y:S01]  /*5610*/  VIADD R5, R10, 0xfffffff2 ;  /* 0xfffffff20a057836 */ /* 0x002fe20000000000 */
[----:B------:R-:W-:Y:S01]  /*5620*/  LEA.HI.X.SX32 R7, R7, R31, 0x1, P6 ;  /* 0x0000001f07077211 */ /* 0x000fe200030f0eff */
[----:B------:R-:W-:Y:S01]  /*5630*/  IMAD R8, R8, 0x1000, R65 ;  /* 0x0000100008087824 */ /* 0x000fe200078e0241 */
[----:B------:R-:W-:Y:S01]  /*5640*/  IADD3 R4, P6, PT, R25, R30, RZ ;  /* 0x0000001e19047210 */ /* 0x000fe20007fde0ff */
[----:B------:R-:W-:Y:S01]  /*5650*/  IMAD R28, R28, 0x1000, R67 ;  /* 0x000010001c1c7824 */ /* 0x000fe200078e0243 */
[----:B------:R-:W-:Y:S01]  /*5660*/  LOP3.LUT R65, R20, 0xff, RZ, 0xc0, !PT ;  /* 0x000000ff14417812 */ /* 0x000fe200078ec0ff */
[----:B------:R1:W5:Y:S01]  /*5670*/  @P0 LDG.E.U16 R19, desc[UR22][R6.64] ;  /* 0x0000001606130981 */ /* 0x000362000c1e1500 */
[----:B------:R-:W-:-:S02]  /*5680*/  LOP3.LUT R67, R42, 0xff, RZ, 0xc0, !PT ;  /* 0x000000ff2a437812 */ /* 0x000fc400078ec0ff */
[----:B------:R-:W-:Y:S02]  /*5690*/  ISETP.GE.U32.AND P0, PT, R5, 0x7fffffb3, PT ;  /* 0x7fffffb30500780c */ /* 0x000fe40003f06070 */
[----:B------:R-:W-:Y:S01]  /*56a0*/  LEA.HI.X.SX32 R5, R210, R31, 0x1, P6 ;  /* 0x0000001fd2057211 */ /* 0x000fe200030f0eff */
[----:B------:R-:W-:Y:S02]  /*56b0*/  IMAD.IADD R8, R8, 0x1, R65 ;  /* 0x0000000108087824 */ /* 0x000fe400078e0241 */
[----:B------:R-:W-:Y:S02]  /*56c0*/  IMAD.IADD R67, R28, 0x1, R67 ;  /* 0x000000011c437824 */ /* 0x000fe400078e0243 */
[----:B-1----:R-:W-:Y:S01]  /*56d0*/  VIADD R7, R10, 0xfffffff7 ;  /* 0xfffffff70a077836 */ /* 0x002fe20000000000 */
[----:B------:R-:W-:Y:S01]  /*56e0*/  IADD3 R6, P6, PT, R55, R30, RZ ;  /* 0x0000001e37067210 */ /* 0x000fe20007fde0ff */
[----:B------:R1:W5:Y:S01]  /*56f0*/  @!P1 LDG.E.U16 R196, desc[UR22][R4.64] ;  /* 0x0000001604c49981 */ /* 0x000362000c1e1500 */
[----:B------:R-:W-:-:S02]  /*5700*/  PRMT R143, R8, 0x5410, R67 ;  /* 0x00005410088f7816 */ /* 0x000fc40000000043 */
[----:B------:R-:W-:Y:S02]  /*5710*/  ISETP.GE.U32.AND P1, PT, R7, 0x7fffffb8, PT ;  /* 0x7fffffb80700780c */ /* 0x000fe40003f26070 */
[-C--:B------:R-:W-:Y:S02]  /*5720*/  LEA.HI.X.SX32 R7, R222, R31.reuse, 0x1, P6 ;  /* 0x0000001fde077211 */ /* 0x080fe400030f0eff */
[-C--:B------:R-:W-:Y:S02]  /*5730*/  IADD3 R8, P6, PT, R57, R30.reuse, RZ ;  /* 0x0000001e39087210 */ /* 0x080fe40007fde0ff */
[----:B------:R-:W-:Y:S01]  /*5740*/  SHF.R.U32.HI R20, RZ, 0x1, R9 ;  /* 0x00000001ff147819 */ /* 0x000fe20000011609 */
[----:B------:R2:W5:Y:S01]  /*5750*/  @!P3 LDG.E.U16 R198, desc[UR22][R6.64] ;  /* 0x0000001606c6b981 */ /* 0x000562000c1e1500 */
[-C--:B------:R-:W-:Y:S02]  /*5760*/  LEA.HI.X.SX32 R9, R219, R31.reuse, 0x1, P6 ;  /* 0x0000001fdb097211 */ /* 0x080fe400030f0eff */
[C---:B-1----:R-:W-:Y:S01]  /*5770*/  LEA R4, P6, R52.reuse, R30, 0x4 ;  /* 0x0000001e34047211 */ /* 0x042fe200078c20ff */
[----:B------:R-:W-:Y:S01]  /*5780*/  IMAD R147, R52, 0x3c, RZ ;  /* 0x0000003c34937824 */ /* 0x000fe200078e02ff */
[----:B------:R-:W-:Y:S01]  /*5790*/  LOP3.LUT P3, RZ, R20, 0x1, RZ, 0xc0, !PT ;  /* 0x0000000114ff7812 */ /* 0x000fe2000786c0ff */
[----:B------:R-:W-:Y:S01]  /*57a0*/  IMAD R145, R52, 0x3e, RZ ;  /* 0x0000003e34917824 */ /* 0x000fe200078e02ff */
[----:B------:R-:W-:Y:S01]  /*57b0*/  LEA.HI.X.SX32 R5, R211, R31, 0x1, P6 ;  /* 0x0000001fd3057211 */ /* 0x000fe200030f0eff */
[----:B------:R-:W-:Y:S01]  /*57c0*/  VIADD R20, R10, 0xffffffff ;  /* 0xffffffff0a147836 */ /* 0x000fe20000000000 */
[----:B------:R1:W5:Y:S01]  /*57d0*/  @!P0 LDG.E.U16 R193, desc[UR22][R8.64] ;  /* 0x0000001608c18981 */ /* 0x000362000c1e1500 */
[----:B--2---:R-:W-:-:S02]  /*57e0*/  SHF.R.U64 R7, R143, 0x1f, RZ ;  /* 0x0000001f8f077819 */ /* 0x004fc400000012ff */
[-C--:B------:R-:W-:Y:S01]  /*57f0*/  IADD3 R6, P6, PT, R147, R30.reuse, RZ ;  /* 0x0000001e93067210 */ /* 0x080fe20007fde0ff */
[----:B------:R2:W5:Y:S01]  /*5800*/  @!P1 LDG.E.U16 R197, desc[UR22][R4.64] ;  /* 0x0000001604c59981 */ /* 0x000562000c1e1500 */
[----:B------:R-:W-:Y:S02]  /*5810*/  LOP3.LUT P1, RZ, R7, 0x1, RZ, 0xc0, !PT ;  /* 0x0000000107ff7812 */ /* 0x000fe4000782c0ff */
[----:B------:R-:W-:Y:S02]  /*5820*/  LEA.HI.X.SX32 R7, R21, R31, 0x1, P6 ;  /* 0x0000001f15077211 */ /* 0x000fe400030f0eff */
[----:B------:R-:W-:Y:S01]  /*5830*/  ISETP.GE.U32.AND P0, PT, R20, 0x7fffffc0, PT ;  /* 0x7fffffc01400780c */ /* 0x000fe20003f06070 */
[----:B-1----:R-:W-:Y:S01]  /*5840*/  IMAD R9, R52, 0x1f, RZ ;  /* 0x0000001f34097824 */ /* 0x002fe200078e02ff */
[----:B------:R-:W-:Y:S01]  /*5850*/  IADD3 R8, P6, PT, R145, R30, RZ ;  /* 0x0000001e91087210 */ /* 0x000fe20007fde0ff */
[----:B------:R1:W5:Y:S01]  /*5860*/  @P3 LDG.E.U16 R56, desc[UR22][R6.64] ;  /* 0x0000001606383981 */ /* 0x000362000c1e1500 */
[----:B------:R-:W-:-:S02]  /*5870*/  SHF.R.U64 R20, R143, 0x1e, RZ ;  /* 0x0000001e8f147819 */ /* 0x000fc400000012ff */
[----:B------:R-:W-:Y:S02]  /*5880*/  PRMT R57, RZ, 0x7610, R57 ;  /* 0x00007610ff397816 */ /* 0x000fe40000000039 */
[-C--:B------:R-:W-:Y:S01]  /*5890*/  LEA.HI.X.SX32 R9, R9, R31.reuse, 0x1, P6 ;  /* 0x0000001f09097211 */ /* 0x080fe200030f0eff */
[----:B--2---:R-:W-:Y:S01]  /*58a0*/  IMAD.SHL.U32 R5, R52, 0x20, RZ ;  /* 0x0000002034057824 */ /* 0x004fe200078e00ff */
[----:B------:R-:W-:Y:S01]  /*58b0*/  LOP3.LUT P3, RZ, R20, 0x1, RZ, 0xc0, !PT ;  /* 0x0000000114ff7812 */ /* 0x000fe2000786c0ff */
[C---:B------:R-:W-:Y:S01]  /*58c0*/  IMAD R21, R52.reuse, 0x42, RZ ;  /* 0x0000004234157824 */ /* 0x040fe200078e02ff */
[----:B------:R-:W-:Y:S01]  /*58d0*/  SHF.R.U64 R20, R143, 0x1d, RZ ;  /* 0x0000001d8f147819 */ /* 0x000fe200000012ff */
[----:B------:R2:W5:Y:S01]  /*58e0*/  @!P4 LDG.E.U16 R57, desc[UR22][R8.64] ;  /* 0x000000160839c981 */ /* 0x000562000c1e1500 */
[C---:B------:R-:W-:Y:S01]  /*58f0*/  LEA R4, P6, R52.reuse, R30, 0x6 ;  /* 0x0000001e34047211 */ /* 0x040fe200078c30ff */
[----:B-1----:R-:W-:Y:S01]  /*5900*/  IMAD R7, R52, 0x21, RZ ;  /* 0x0000002134077824 */ /* 0x002fe200078e02ff */
[----:B------:R-:W-:Y:S01]  /*5910*/  LOP3.LUT P4, RZ, R20, 0x1, RZ, 0xc0, !PT ;  /* 0x0000000114ff7812 */ /* 0x000fe2000788c0ff */
[----:B------:R-:W-:Y:S01]  /*5920*/  IMAD R25, R52, 0x44, RZ ;  /* 0x0000004434197824 */ /* 0x000fe200078e02ff */
[----:B------:R-:W-:-:S02]  /*5930*/  LEA.HI.X.SX32 R5, R5, R31, 0x1, P6 ;  /* 0x0000001f05057211 */ /* 0x000fc400030f0eff */
[----:B------:R-:W-:Y:S02]  /*5940*/  PRMT R20, RZ, 0x7610, R20 ;  /* 0x00007610ff147816 */ /* 0x000fe40000000014 */
[-C--:B------:R-:W-:Y:S02]  /*5950*/  IADD3 R6, P6, PT, R21, R30.reuse, RZ ;  /* 0x0000001e15067210 */ /* 0x080fe40007fde0ff */
[----:B------:R-:W-:Y:S02]  /*5960*/  SHF.R.U64 R22, R143, 0x1c, RZ ;  /* 0x0000001c8f167819 */ /* 0x000fe400000012ff */
[----:B------:R-:W-:Y:S01]  /*5970*/  PRMT R21, RZ, 0x7610, R21 ;  /* 0x00007610ff157816 */ /* 0x000fe20000000015 */
[----:B------:R1:W5:Y:S01]  /*5980*/  @P1 LDG.E.U16 R20, desc[UR22][R4.64] ;  /* 0x0000001604141981 */ /* 0x000362000c1e1500 */
[----:B------:R-:W-:Y:S01]  /*5990*/  LEA.HI.X.SX32 R7, R7, R31, 0x1, P6 ;  /* 0x0000001f07077211 */ /* 0x000fe200030f0eff */
[----:B--2---:R-:W-:Y:S01]  /*59a0*/  IMAD R9, R52, 0x46, RZ ;  /* 0x0000004634097824 */ /* 0x004fe200078e02ff */
[----:B------:R-:W-:-:S02]  /*59b0*/  IADD3 R24, P6, PT, R25, R30, RZ ;  /* 0x0000001e19187210 */ /* 0x000fc40007fde0ff */
[----:B------:R-:W-:Y:S01]  /*59c0*/  LOP3.LUT P1, RZ, R22, 0x1, RZ, 0xc0, !PT ;  /* 0x0000000116ff7812 */ /* 0x000fe2000782c0ff */
[----:B------:R2:W5:Y:S01]  /*59d0*/  @P3 LDG.E.U16 R21, desc[UR22][R6.64] ;  /* 0x0000001606153981 */ /* 0x000562000c1e1500 */
[----:B------:R-:W-:Y:S02]  /*59e0*/  SHF.R.U64 R8, R143, 0x1b, RZ ;  /* 0x0000001b8f087819 */ /* 0x000fe400000012ff */
[----:B------:R-:W-:Y:S01]  /*59f0*/  LEA.HI.X.SX32 R25, R23, R31, 0x1, P6 ;  /* 0x0000001f17197211 */ /* 0x000fe200030f0eff */
[----:B-1----:R-:W-:Y:S01]  /*5a00*/  IMAD R5, R52, 0x23, RZ ;  /* 0x0000002334057824 */ /* 0x002fe200078e02ff */
[----:B------:R-:W-:Y:S02]  /*5a10*/  LOP3.LUT P3, RZ, R8, 0x1, RZ, 0xc0, !PT ;  /* 0x0000000108ff7812 */ /* 0x000fe4000786c0ff */
[----:B------:R-:W-:Y:S01]  /*5a20*/  IADD3 R4, P6, PT, R9, R30, RZ ;  /* 0x0000001e09047210 */ /* 0x000fe20007fde0ff */
[----:B------:R-:W-:Y:S01]  /*5a30*/  IMAD R9, R52, 0x48, RZ ;  /* 0x0000004834097824 */ /* 0x000fe200078e02ff */
[----:B------:R-:W-:Y:S01]  /*5a40*/  SHF.R.U64 R8, R143, 0x1a, RZ ;  /* 0x0000001a8f087819 */ /* 0x000fe200000012ff */
[----:B------:R1:W5:Y:S01]  /*5a50*/  @P4 LDG.E.U16 R54, desc[UR22][R24.64] ;  /* 0x0000001618364981 */ /* 0x000362000c1e1500 */
[----:B------:R-:W-:-:S02]  /*5a60*/  PRMT R55, RZ, 0x7610, R55 ;  /* 0x00007610ff377816 */ /* 0x000fc40000000037 */
[-C--:B------:R-:W-:Y:S01]  /*5a70*/  LEA.HI.X.SX32 R5, R5, R31.reuse, 0x1, P6 ;  /* 0x0000001f05057211 */ /* 0x080fe200030f0eff */
[----:B------:R-:W-:Y:S01]  /*5a80*/  IMAD R23, R52, 0x4a, RZ ;  /* 0x0000004a34177824 */ /* 0x000fe200078e02ff */
[----:B------:R-:W-:Y:S02]  /*5a90*/  LOP3.LUT P4, RZ, R8, 0x1, RZ, 0xc0, !PT ;  /* 0x0000000108ff7812 */ /* 0x000fe4000788c0ff */
[-C--:B--2---:R-:W-:Y:S01]  /*5aa0*/  IADD3 R6, P6, PT, R9, R30.reuse, RZ ;  /* 0x0000001e09067210 */ /* 0x084fe20007fde0ff */
[----:B------:R2:W5:Y:S01]  /*5ab0*/  @P1 LDG.E.U16 R55, desc[UR22][R4.64] ;  /* 0x0000001604371981 */ /* 0x000562000c1e1500 */
[----:B------:R-:W-:Y:S01]  /*5ac0*/  SHF.R.U64 R8, R143, 0x19, RZ ;  /* 0x000000198f087819 */ /* 0x000fe200000012ff */
[----:B------:R-:W-:Y:S01]  /*5ad0*/  IMAD R9, R52, 0x25, RZ ;  /* 0x0000002534097824 */ /* 0x000fe200078e02ff */
[----:B------:R-:W-:Y:S02]  /*5ae0*/  LEA.HI.X.SX32 R7, R51, R31, 0x1, P6 ;  /* 0x0000001f33077211 */ /* 0x000fe400030f0eff */
[----:B------:R-:W-:Y:S01]  /*5af0*/  LOP3.LUT P1, RZ, R8, 0x1, RZ, 0xc0, !PT ;  /* 0x0000000108ff7812 */ /* 0x000fe2000782c0ff */
[----:B-1----:R-:W-:Y:S01]  /*5b00*/  IMAD R25, R52, 0x4c, RZ ;  /* 0x0000004c34197824 */ /* 0x002fe200078e02ff */
[----:B------:R-:W-:-:S02]  /*5b10*/  IADD3 R8, P6, PT, R23, R30, RZ ;  /* 0x0000001e17087210 */ /* 0x000fc40007fde0ff */
[----:B------:R-:W-:Y:S02]  /*5b20*/  PRMT R22, RZ, 0x7610, R22 ;  /* 0x00007610ff167816 */ /* 0x000fe40000000016 */
[----:B------:R-:W-:Y:S02]  /*5b30*/  PRMT R23, RZ, 0x7610, R23 ;  /* 0x00007610ff177816 */ /* 0x000fe40000000017 */
[----:B------:R-:W-:Y:S02]  /*5b40*/  SHF.R.U64 R24, R143, 0x18, RZ ;  /* 0x000000188f187819 */ /* 0x000fe400000012ff */
[----:B------:R-:W-:Y:S01]  /*5b50*/  LEA.HI.X.SX32 R9, R9, R31, 0x1, P6 ;  /* 0x0000001f09097211 */ /* 0x000fe200030f0eff */
[----:B------:R1:W5:Y:S01]  /*5b60*/  @P3 LDG.E.U16 R22, desc[UR22][R6.64] ;  /* 0x0000001606163981 */ /* 0x000362000c1e1500 */
[----:B--2---:R-:W-:Y:S02]  /*5b70*/  SHF.R.U64 R5, R143, 0x17, RZ ;  /* 0x000000178f057819 */ /* 0x004fe400000012ff */
[----:B------:R-:W-:Y:S01]  /*5b80*/  IADD3 R4, P6, PT, R25, R30, RZ ;  /* 0x0000001e19047210 */ /* 0x000fe20007fde0ff */
[----:B------:R-:W-:Y:S01]  /*5b90*/  IMAD R25, R52, 0x4e, RZ ;  /* 0x0000004e34197824 */ /* 0x000fe200078e02ff */
[----:B------:R-:W-:Y:S01]  /*5ba0*/  LOP3.LUT P3, RZ, R24, 0x1, RZ, 0xc0, !PT ;  /* 0x0000000118ff7812 */ /* 0x000fe2000786c0ff */
[----:B------:R2:W5:Y:S01]  /*5bb0*/  @P4 LDG.E.U16 R23, desc[UR22][R8.64] ;  /* 0x0000001608174981 */ /* 0x000562000c1e1500 */
[----:B------:R-:W-:-:S02]  /*5bc0*/  LOP3.LUT P4, RZ, R5, 0x1, RZ, 0xc0, !PT ;  /* 0x0000000105ff7812 */ /* 0x000fc4000788c0ff */
[-C--:B------:R-:W-:Y:S01]  /*5bd0*/  LEA.HI.X.SX32 R5, R49, R31.reuse, 0x1, P6 ;  /* 0x0000001f31057211 */ /* 0x080fe200030f0eff */
[C---:B-1----:R-:W-:Y:S01]  /*5be0*/  IMAD R7, R52.reuse, 0x27, RZ ;  /* 0x0000002734077824 */ /* 0x042fe200078e02ff */
[----:B------:R-:W-:Y:S02]  /*5bf0*/  IADD3 R6, P6, PT, R25, R30, RZ ;  /* 0x0000001e19067210 */ /* 0x000fe40007fde0ff */
[----:B------:R-:W-:Y:S01]  /*5c00*/  PRMT R51, RZ, 0x7610, R51 ;  /* 0x00007610ff337816 */ /* 0x000fe20000000033 */
[----:B------:R1:W5:Y:S01]  /*5c10*/  @P1 LDG.E.U16 R50, desc[UR22][R4.64] ;  /* 0x0000001604321981 */ /* 0x000362000c1e1500 */
[C---:B--2---:R-:W-:Y:S01]  /*5c20*/  IMAD R9, R52.reuse, 0x50, RZ ;  /* 0x0000005034097824 */ /* 0x044fe200078e02ff */
[----:B------:R-:W-:Y:S02]  /*5c30*/  SHF.R.U64 R24, R143, 0x16, RZ ;  /* 0x000000168f187819 */ /* 0x000fe400000012ff */
[----:B------:R-:W-:Y:S01]  /*5c40*/  LEA.HI.X.SX32 R7, R7, R31, 0x1, P6 ;  /* 0x0000001f07077211 */ /* 0x000fe200030f0eff */
[----:B------:R-:W-:Y:S01]  /*5c50*/  IMAD R25, R52, 0x52, RZ ;  /* 0x0000005234197824 */ /* 0x000fe200078e02ff */
[----:B------:R-:W-:-:S02]  /*5c60*/  SHF.R.U64 R8, R143, 0x15, RZ ;  /* 0x000000158f087819 */ /* 0x000fc400000012ff */
[-C--:B------:R-:W-:Y:S01]  /*5c70*/  IADD3 R26, P6, PT, R9, R30.reuse, RZ ;  /* 0x0000001e091a7210 */ /* 0x080fe20007fde0ff */
[----:B------:R2:W5:Y:S01]  /*5c80*/  @P3 LDG.E.U16 R51, desc[UR22][R6.64] ;  /* 0x0000001606333981 */ /* 0x000562000c1e1500 */
[----:B------:R-:W-:Y:S02]  /*5c90*/  LOP3.LUT P1, RZ, R24, 0x1, RZ, 0xc0, !PT ;  /* 0x0000000118ff7812 */ /* 0x000fe4000782c0ff */
[----:B------:R-:W-:Y:S01]  /*5ca0*/  PRMT R49, RZ, 0x7610, R49 ;  /* 0x00007610ff317816 */ /* 0x000fe20000000031 */
[----:B-1----:R-:W-:Y:S01]  /*5cb0*/  IMAD R5, R52, 0x29, RZ ;  /* 0x0000002934057824 */ /* 0x002fe200078e02ff */
[----:B------:R-:W-:Y:S02]  /*5cc0*/  LOP3.LUT P3, RZ, R8, 0x1, RZ, 0xc0, !PT ;  /* 0x0000000108ff7812 */ /* 0x000fe4000786c0ff */
[----:B------:R-:W-:Y:S02]  /*5cd0*/  LEA.HI.X.SX32 R27, R27, R31, 0x1, P6 ;  /* 0x0000001f1b1b7211 */ /* 0x000fe400030f0eff */
[----:B------:R-:W-:Y:S01]  /*5ce0*/  IADD3 R8, P6, PT, R25, R30, RZ ;  /* 0x0000001e19087210 */ /* 0x000fe20007fde0ff */
[----:B------:R-:W-:Y:S01]  /*5cf0*/  IMAD R25, R52, 0x54, RZ ;  /* 0x0000005434197824 */ /* 0x000fe200078e02ff */
[----:B------:R-:W-:Y:S01]  /*5d00*/  SHF.R.U64 R4, R143, 0x14, RZ ;  /* 0x000000148f047819 */ /* 0x000fe200000012ff */
[----:B------:R1:W5:Y:S01]  /*5d10*/  @P4 LDG.E.U16 R49, desc[UR22][R26.64] ;  /* 0x000000161a314981 */ /* 0x000362000c1e1500 */
[----:B------:R-:W-:-:S02]  /*5d20*/  PRMT R24, RZ, 0x7610, R24 ;  /* 0x00007610ff187816 */ /* 0x000fc40000000018 */
[-C--:B------:R-:W-:Y:S02]  /*5d30*/  LEA.HI.X.SX32 R9, R5, R31.reuse, 0x1, P6 ;  /* 0x0000001f05097211 */ /* 0x080fe400030f0eff */
[----:B------:R-:W-:Y:S02]  /*5d40*/  LOP3.LUT P4, RZ, R4, 0x1, RZ, 0xc0, !PT ;  /* 0x0000000104ff7812 */ /* 0x000fe4000788c0ff */
[----:B------:R-:W-:Y:S01]  /*5d50*/  IADD3 R4, P6, PT, R25, R30, RZ ;  /* 0x0000001e19047210 */ /* 0x000fe20007fde0ff */
[C---:B------:R-:W-:Y:S01]  /*5d60*/  IMAD R25, R52.reuse, 0x56, RZ ;  /* 0x0000005634197824 */ /* 0x040fe200078e02ff */
[----:B--2---:R-:W-:Y:S01]  /*5d70*/  SHF.R.U64 R6, R143, 0x13, RZ ;  /* 0x000000138f067819 */ /* 0x004fe200000012ff */
[----:B------:R2:W5:Y:S01]  /*5d80*/  @P1 LDG.E.U16 R24, desc[UR22][R8.64] ;  /* 0x0000001608181981 */ /* 0x000562000c1e1500 */
[----:B------:R-:W-:Y:S01]  /*5d90*/  LEA.HI.X.SX32 R5, R47, R31, 0x1, P6 ;  /* 0x0000001f2f057211 */ /* 0x000fe200030f0eff */
[----:B------:R-:W-:Y:S01]  /*5da0*/  IMAD R7, R52, 0x2b, RZ ;  /* 0x0000002b34077824 */ /* 0x000fe200078e02ff */
[----:B------:R-:W-:-:S02]  /*5db0*/  LOP3.LUT P1, RZ, R6, 0x1, RZ, 0xc0, !PT ;  /* 0x0000000106ff7812 */ /* 0x000fc4000782c0ff */
[-C--:B------:R-:W-:Y:S01]  /*5dc0*/  IADD3 R6, P6, PT, R25, R30.reuse, RZ ;  /* 0x0000001e19067210 */ /* 0x080fe20007fde0ff */
[C---:B-1----:R-:W-:Y:S01]  /*5dd0*/  IMAD R27, R52.reuse, 0x58, RZ ;  /* 0x00000058341b7824 */ /* 0x042fe200078e02ff */
[----:B------:R-:W-:Y:S02]  /*5de0*/  PRMT R48, RZ, 0x7610, R48 ;  /* 0x00007610ff307816 */ /* 0x000fe40000000030 */
[----:B------:R-:W-:Y:S02]  /*5df0*/  PRMT R25, RZ, 0x7610, R25 ;  /* 0x00007610ff197816 */ /* 0x000fe40000000019 */
[----:B------:R-:W-:Y:S02]  /*5e00*/  LEA.HI.X.SX32 R7, R7, R31, 0x1, P6 ;  /* 0x0000001f07077211 */ /* 0x000fe400030f0eff */
[C---:B------:R-:W-:Y:S01]  /*5e10*/  SHF.R.U64 R26, R143.reuse, 0x12, RZ ;  /* 0x000000128f1a7819 */ /* 0x040fe200000012ff */
[----:B------:R1:W5:Y:S01]  /*5e20*/  @P3 LDG.E.U16 R48, desc[UR22][R4.64] ;  /* 0x0000001604303981 */ /* 0x000362000c1e1500 */
[----:B--2---:R-:W-:Y:S01]  /*5e30*/  SHF.R.U64 R9, R143, 0x11, RZ ;  /* 0x000000118f097819 */ /* 0x004fe200000012ff */
[----:B------:R-:W-:Y:S01]  /*5e40*/  IMAD R47, R52, 0x5a, RZ ;  /* 0x0000005a342f7824 */ /* 0x000fe200078e02ff */
[----:B------:R-:W-:Y:S01]  /*5e50*/  IADD3 R8, P6, PT, R27, R30, RZ ;  /* 0x0000001e1b087210 */ /* 0x000fe20007fde0ff */
[----:B------:R2:W5:Y:S01]  /*5e60*/  @P4 LDG.E.U16 R25, desc[UR22][R6.64] ;  /* 0x0000001606194981 */ /* 0x000562000c1e1500 */
[----:B------:R-:W-:-:S02]  /*5e70*/  LOP3.LUT P3, RZ, R26, 0x1, RZ, 0xc0, !PT ;  /* 0x000000011aff7812 */ /* 0x000fc4000786c0ff */
[----:B------:R-:W-:Y:S02]  /*5e80*/  LOP3.LUT P4, RZ, R9, 0x1, RZ, 0xc0, !PT ;  /* 0x0000000109ff7812 */ /* 0x000fe4000788c0ff */
[----:B------:R-:W-:Y:S01]  /*5e90*/  PRMT R26, RZ, 0x7610, R26 ;  /* 0x00007610ff1a7816 */ /* 0x000fe2000000001a */
[C---:B-1----:R-:W-:Y:S01]  /*5ea0*/  IMAD R5, R52.reuse, 0x2d, RZ ;  /* 0x0000002d34057824 */ /* 0x042fe200078e02ff */
[----:B------:R-:W-:Y:S01]  /*5eb0*/  LEA.HI.X.SX32 R9, R43, R31, 0x1, P6 ;  /* 0x0000001f2b097211 */ /* 0x000fe200030f0eff */
[----:B------:R-:W-:Y:S01]  /*5ec0*/  IMAD R43, R52, 0x5c, RZ ;  /* 0x0000005c342b7824 */ /* 0x000fe200078e02ff */
[----:B------:R-:W-:Y:S02]  /*5ed0*/  IADD3 R4, P6, PT, R47, R30, RZ ;  /* 0x0000001e2f047210 */ /* 0x000fe40007fde0ff */
[----:B------:R-:W-:Y:S01]  /*5ee0*/  PRMT R47, RZ, 0x7610, R47 ;  /* 0x00007610ff2f7816 */ /* 0x000fe2000000002f */
[----:B------:R1:W5:Y:S01]  /*5ef0*/  @P1 LDG.E.U16 R26, desc[UR22][R8.64] ;  /* 0x00000016081a1981 */ /* 0x000362000c1e1500 */
[----:B------:R-:W-:-:S02]  /*5f00*/  SHF.R.U64 R27, R143, 0x10, RZ ;  /* 0x000000108f1b7819 */ /* 0x000fc400000012ff */
[-C--:B--2---:R-:W-:Y:S01]  /*5f10*/  IADD3 R6, P1, PT, R43, R30.reuse, RZ ;  /* 0x0000001e2b067210 */ /* 0x084fe20007f3e0ff */
[C---:B------:R-:W-:Y:S01]  /*5f20*/  IMAD R43, R52.reuse, 0x5e, RZ ;  /* 0x0000005e342b7824 */ /* 0x040fe200078e02ff */
[-C--:B------:R-:W-:Y:S02]  /*5f30*/  LEA.HI.X.SX32 R5, R5, R31.reuse, 0x1, P6 ;  /* 0x0000001f05057211 */ /* 0x080fe400030f0eff */
[----:B------:R-:W-:Y:S01]  /*5f40*/  LOP3.LUT P6, RZ, R27, 0x1, RZ, 0xc0, !PT ;  /* 0x000000011bff7812 */ /* 0x000fe200078cc0ff */
[C---:B------:R-:W-:Y:S01]  /*5f50*/  IMAD R75, R52.reuse, 0x62, RZ ;  /* 0x00000062344b7824 */ /* 0x040fe200078e02ff */
[----:B------:R-:W-:Y:S01]  /*5f60*/  SHF.R.U64 R27, R143, 0xf, RZ ;  /* 0x0000000f8f1b7819 */ /* 0x000fe200000012ff */
[----:B------:R2:W5:Y:S01]  /*5f70*/  @P3 LDG.E.U16 R47, desc[UR22][R4.64] ;  /* 0x00000016042f3981 */ /* 0x000562000c1e1500 */
[----:B-1----:R-:W-:Y:S01]  /*5f80*/  IMAD R9, R52, 0x2f, RZ ;  /* 0x0000002f34097824 */ /* 0x002fe200078e02ff */
[----:B------:R-:W-:Y:S02]  /*5f90*/  IADD3 R42, P3, PT, R43, R30, RZ ;  /* 0x0000001e2b2a7210 */ /* 0x000fe40007f7e0ff */
[----:B------:R-:W-:-:S02]  /*5fa0*/  LEA.HI.X.SX32 R7, R41, R31, 0x1, P1 ;  /* 0x0000001f29077211 */ /* 0x000fc400008f0eff */
[----:B------:R-:W-:Y:S01]  /*5fb0*/  PRMT R46, RZ, 0x7610, R46 ;  /* 0x00007610ff2e7816 */ /* 0x000fe2000000002e */
[C---:B------:R-:W-:Y:S01]  /*5fc0*/  IMAD R79, R52.reuse, 0x60, RZ ;  /* 0x00000060344f7824 */ /* 0x040fe200078e02ff */
[----:B------:R-:W-:Y:S01]  /*5fd0*/  LOP3.LUT P1, RZ, R27, 0x1, RZ, 0xc0, !PT ;  /* 0x000000011bff7812 */ /* 0x000fe2000782c0ff */
[C---:B------:R-:W-:Y:S01]  /*5fe0*/  IMAD R27, R52.reuse, 0x31, RZ ;  /* 0x00000031341b7824 */ /* 0x040fe200078e02ff */
[-C--:B------:R-:W-:Y:S01]  /*5ff0*/  LEA.HI.X.SX32 R43, R9, R31.reuse, 0x1, P3 ;  /* 0x0000001f092b7211 */ /* 0x080fe200018f0eff */
[C---:B------:R-:W-:Y:S01]  /*6000*/  IMAD R67, R52.reuse, 0x66, RZ ;  /* 0x0000006634437824 */ /* 0x040fe200078e02ff */
[-C--:B------:R-:W-:Y:S01]  /*6010*/  IADD3 R74, P3, PT, R75, R30.reuse, RZ ;  /* 0x0000001e4b4a7210 */ /* 0x080fe20007f7e0ff */
[----:B------:R1:W5:Y:S01]  /*6020*/  @P4 LDG.E.U16 R46, desc[UR22][R6.64] ;  /* 0x00000016062e4981 */ /* 0x000362000c1e1500 */
[C---:B------:R-:W-:Y:S01]  /*6030*/  IMAD R77, R52.reuse, 0x64, RZ ;  /* 0x00000064344d7824 */ /* 0x040fe200078e02ff */
[-C--:B------:R-:W-:Y:S01]  /*6040*/  IADD3 R78, P4, PT, R79, R30.reuse, RZ ;  /* 0x0000001e4f4e7210 */ /* 0x080fe20007f9e0ff */
[C---:B------:R-:W-:Y:S01]  /*6050*/  IMAD R41, R52.reuse, 0x33, RZ ;  /* 0x0000003334297824 */ /* 0x040fe200078e02ff */
[-C--:B------:R-:W-:Y:S01]  /*6060*/  LEA.HI.X.SX32 R75, R27, R31.reuse, 0x1, P3 ;  /* 0x0000001f1b4b7211 */ /* 0x080fe200018f0eff */
[C---:B------:R-:W-:Y:S01]  /*6070*/  IMAD R69, R52.reuse, 0x6a, RZ ;  /* 0x0000006a34457824 */ /* 0x040fe200078e02ff */
[-C--:B------:R-:W-:Y:S01]  /*6080*/  IADD3 R32, P3, PT, R67, R30.reuse, RZ ;  /* 0x0000001e43207210 */ /* 0x080fe20007f7e0ff */
[C---:B------:R-:W-:Y:S01]  /*6090*/  IMAD R73, R52.reuse, 0x68, RZ ;  /* 0x0000006834497824 */ /* 0x040fe200078e02ff */
[----:B------:R-:W-:Y:S01]  /*60a0*/  LEA.HI.X.SX32 R79, R33, R31, 0x1, P4 ;  /* 0x0000001f214f7211 */ /* 0x000fe200020f0eff */
[----:B--2---:R-:W-:Y:S01]  /*60b0*/  IMAD R5, R52, 0x35, RZ ;  /* 0x0000003534057824 */ /* 0x004fe200078e02ff */
[----:B------:R-:W-:-:S02]  /*60c0*/  IADD3 R76, P4, PT, R77, R30, RZ ;  /* 0x0000001e4d4c7210 */ /* 0x000fc40007f9e0ff */
[-C--:B------:R-:W-:Y:S02]  /*60d0*/  LEA.HI.X.SX32 R33, R41, R31.reuse, 0x1, P3 ;  /* 0x0000001f29217211 */ /* 0x080fe400018f0eff */
[-C--:B------:R-:W-:Y:S01]  /*60e0*/  IADD3 R40, P3, PT, R69, R30.reuse, RZ ;  /* 0x0000001e45287210 */ /* 0x080fe20007f7e0ff */
[C---:B------:R-:W-:Y:S01]  /*60f0*/  IMAD R71, R52.reuse, 0x6c, RZ ;  /* 0x0000006c34477824 */ /* 0x040fe200078e02ff */
[-C--:B------:R-:W-:Y:S01]  /*6100*/  LEA.HI.X.SX32 R77, R29, R31.reuse, 0x1, P4 ;  /* 0x0000001f1d4d7211 */ /* 0x080fe200020f0eff */
[C---:B-1----:R-:W-:Y:S01]  /*6110*/  IMAD R7, R52.reuse, 0x37, RZ ;  /* 0x0000003734077824 */ /* 0x042fe200078e02ff */
[-C--:B------:R-:W-:Y:S02]  /*6120*/  IADD3 R72, P4, PT, R73, R30.reuse, RZ ;  /* 0x0000001e49487210 */ /* 0x080fe40007f9e0ff */
[-C--:B------:R-:W-:Y:S02]  /*6130*/  LEA.HI.X.SX32 R41, R5, R31.reuse, 0x1, P3 ;  /* 0x0000001f05297211 */ /* 0x080fe400018f0eff */
[----:B------:R-:W-:Y:S01]  /*6140*/  IADD3 R34, P3, PT, R151, R30, RZ ;  /* 0x0000001e97227210 */ /* 0x000fe20007f7e0ff */
[----:B------:R-:W-:Y:S01]  /*6150*/  IMAD R65, R52, 0x39, RZ ;  /* 0x0000003934417824 */ /* 0x000fe200078e02ff */
[----:B------:R-:W-:-:S02]  /*6160*/  LEA.HI.X.SX32 R73, R35, R31, 0x1, P4 ;  /* 0x0000001f23497211 */ /* 0x000fc400020f0eff */
[-C--:B------:R-:W-:Y:S02]  /*6170*/  IADD3 R70, P4, PT, R71, R30.reuse, RZ ;  /* 0x0000001e47467210 */ /* 0x080fe40007f9e0ff */
[-C--:B------:R-:W-:Y:S02]  /*6180*/  LEA.HI.X.SX32 R35, R7, R31.reuse, 0x1, P3 ;  /* 0x0000001f07237211 */ /* 0x080fe400018f0eff */
[-C--:B------:R-:W-:Y:S02]  /*6190*/  IADD3 R68, P3, PT, R155, R30.reuse, RZ ;  /* 0x0000001e9b447210 */ /* 0x080fe40007f7e0ff */
[-C--:B------:R-:W-:Y:S01]  /*61a0*/  LEA.HI.X.SX32 R71, R45, R31.reuse, 0x1, P4 ;  /* 0x0000001f2d477211 */ /* 0x080fe200020f0eff */
[----:B------:R-:W-:Y:S01]  /*61b0*/  IMAD R29, R52, 0x7a, RZ ;  /* 0x0000007a341d7824 */ /* 0x000fe200078e02ff */
[----:B------:R-:W-:Y:S02]  /*61c0*/  IADD3 R58, P4, PT, R153, R30, RZ ;  /* 0x0000001e993a7210 */ /* 0x000fe40007f9e0ff */
[----:B------:R-:W-:-:S02]  /*61d0*/  LEA.HI.X.SX32 R69, R65, R31, 0x1, P3 ;  /* 0x0000001f41457211 */ /* 0x000fc400018f0eff */
[-C--:B------:R-:W-:Y:S01]  /*61e0*/  IADD3 R64, P3, PT, R159, R30.reuse, RZ ;  /* 0x0000001e9f407210 */ /* 0x080fe20007f7e0ff */
[C---:B------:R-:W-:Y:S01]  /*61f0*/  IMAD R9, R52.reuse, 0x3d, RZ ;  /* 0x0000003d34097824 */ /* 0x040fe200078e02ff */
[-C--:B------:R-:W-:Y:S01]  /*6200*/  LEA.HI.X.SX32 R59, R59, R31.reuse, 0x1, P4 ;  /* 0x0000001f3b3b7211 */ /* 0x080fe200020f0eff */
[C---:B------:R-:W-:Y:S01]  /*6210*/  IMAD R7, R52.reuse, 0x7e, RZ ;  /* 0x0000007e34077824 */ /* 0x040fe200078e02ff */
[-C--:B------:R-:W-:Y:S02]  /*6220*/  IADD3 R66, P4, PT, R157, R30.reuse, RZ ;  /* 0x0000001e9d427210 */ /* 0x080fe40007f9e0ff */
[-C--:B------:R-:W-:Y:S02]  /*6230*/  LEA.HI.X.SX32 R65, R149, R31.reuse, 0x1, P3 ;  /* 0x0000001f95417211 */ /* 0x080fe400018f0eff */
[----:B------:R-:W-:Y:S01]  /*6240*/  IADD3 R4, P3, PT, R29, R30, RZ ;  /* 0x0000001e1d047210 */ /* 0x000fe20007f7e0ff */
[----:B------:R-:W-:Y:S01]  /*6250*/  IMAD R27, R52, 0x3f, RZ ;  /* 0x0000003f341b7824 */ /* 0x000fe200078e02ff */
[----:B------:R-:W-:-:S02]  /*6260*/  LEA.HI.X.SX32 R67, R61, R31, 0x1, P4 ;  /* 0x0000001f3d437211 */ /* 0x000fc400020f0eff */
[-C--:B------:R-:W-:Y:S02]  /*6270*/  IADD3 R60, P4, PT, R161, R30.reuse, RZ ;  /* 0x0000001ea13c7210 */ /* 0x080fe40007f9e0ff */
[-C--:B------:R-:W-:Y:S02]  /*6280*/  LEA.HI.X.SX32 R5, R9, R31.reuse, 0x1, P3 ;  /* 0x0000001f09057211 */ /* 0x080fe400018f0eff */
[----:B------:R-:W-:Y:S02]  /*6290*/  IADD3 R8, P3, PT, R7, R30, RZ ;  /* 0x0000001e07087210 */ /* 0x000fe40007f7e0ff */
[----:B------:R-:W-:Y:S02]  /*62a0*/  SHF.R.U64 R28, R143, 0xd, RZ ;  /* 0x0000000d8f1c7819 */ /* 0x000fe400000012ff */
[----:B------:R-:W-:Y:S02]  /*62b0*/  LEA.HI.X.SX32 R61, R147, R31, 0x1, P4 ;  /* 0x0000001f933d7211 */ /* 0x000fe400020f0eff */
[----:B------:R-:W-:-:S02]  /*62c0*/  PRMT R204, RZ, 0x7610, R204 ;  /* 0x00007610ffcc7816 */ /* 0x000fc400000000cc */
[----:B------:R-:W-:Y:S02]  /*62d0*/  IADD3 R6, P4, PT, R163, R30, RZ ;  /* 0x0000001ea3067210 */ /* 0x000fe40007f9e0ff */
[-C--:B------:R-:W-:Y:S02]  /*62e0*/  LEA.HI.X.SX32 R9, R27, R31.reuse, 0x1, P3 ;  /* 0x0000001f1b097211 */ /* 0x080fe400018f0eff */
[C---:B------:R-:W-:Y:S01]  /*62f0*/  SHF.R.U64 R44, R143.reuse, 0xe, RZ ;  /* 0x0000000e8f2c7819 */ /* 0x040fe200000012ff */
[----:B------:R1:W5:Y:S01]  /*6300*/  @!P0 LDG.E.U16 R204, desc[UR22][R30.64] ;  /* 0x000000161ecc8981 */ /* 0x000362000c1e1500 */
[----:B------:R-:W-:Y:S02]  /*6310*/  LOP3.LUT P3, RZ, R28, 0x1, RZ, 0xc0, !PT ;  /* 0x000000011cff7812 */ /* 0x000fe4000786c0ff */
[----:B------:R-:W-:Y:S02]  /*6320*/  SHF.R.U64 R28, R143, 0xc, RZ ;  /* 0x0000000c8f1c7819 */ /* 0x000fe400000012ff */
[----:B------:R-:W-:-:S02]  /*6330*/  LEA.HI.X.SX32 R7, R145, R31, 0x1, P4 ;  /* 0x0000001f91077211 */ /* 0x000fc400020f0eff */
[----:B------:R-:W-:Y:S02]  /*6340*/  PRMT R27, RZ, 0x7610, R27 ;  /* 0x00007610ff1b7816 */ /* 0x000fe4000000001b */
[----:B------:R-:W-:Y:S02]  /*6350*/  LOP3.LUT P4, RZ, R44, 0x1, RZ, 0xc0, !PT ;  /* 0x000000012cff7812 */ /* 0x000fe4000788c0ff */
[----:B------:R-:W-:Y:S02]  /*6360*/  LOP3.LUT P0, RZ, R28, 0x1, RZ, 0xc0, !PT ;  /* 0x000000011cff7812 */ /* 0x000fe4000780c0ff */
[C---:B------:R-:W-:Y:S01]  /*6370*/  SHF.R.U64 R28, R143.reuse, 0xb, RZ ;  /* 0x0000000b8f1c7819 */ /* 0x040fe200000012ff */
[----:B------:R2:W5:Y:S01]  /*6380*/  @P6 LDG.E.U16 R27, desc[UR22][R42.64] ;  /* 0x000000162a1b6981 */ /* 0x000562000c1e1500 */
[----:B------:R-:W-:Y:S02]  /*6390*/  PRMT R45, RZ, 0x7610, R45 ;  /* 0x00007610ff2d7816 */ /* 0x000fe4000000002d */
[----:B------:R-:W-:-:S02]  /*63a0*/  SHF.R.U64 R29, R143, 0xa, RZ ;  /* 0x0000000a8f1d7819 */ /* 0x000fc400000012ff */
[----:B------:R-:W-:Y:S02]  /*63b0*/  LOP3.LUT P6, RZ, R28, 0x1, RZ, 0xc0, !PT ;  /* 0x000000011cff7812 */ /* 0x000fe400078cc0ff */
[----:B------:R-:W-:Y:S01]  /*63c0*/  PRMT R28, RZ, 0x7610, R28 ;  /* 0x00007610ff1c7816 */ /* 0x000fe2000000001c */
[----:B------:R-:W5:Y:S01]  /*63d0*/  @P1 LDG.E.U16 R45, desc[UR22][R78.64] ;  /* 0x000000164e2d1981 */ /* 0x000f62000c1e1500 */
[----:B------:R-:W-:Y:S02]  /*63e0*/  LOP3.LUT P1, RZ, R29, 0x1, RZ, 0xc0, !PT ;  /* 0x000000011dff7812 */ /* 0x000fe4000782c0ff */
[C---:B------:R-:W-:Y:S02]  /*63f0*/  SHF.R.U64 R29, R143.reuse, 0x9, RZ ;  /* 0x000000098f1d7819 */ /* 0x040fe400000012ff */
[----:B------:R-:W-:Y:S01]  /*6400*/  PRMT R44, RZ, 0x7610, R44 ;  /* 0x00007610ff2c7816 */ /* 0x000fe2000000002c */
[----:B------:R-:W5:Y:S01]  /*6410*/  @P4 LDG.E.U16 R28, desc[UR22][R74.64] ;  /* 0x000000164a1c4981 */ /* 0x000f62000c1e1500 */
[----:B-1----:R-:W-:-:S02]  /*6420*/  SHF.R.U64 R30, R143, 0x8, RZ ;  /* 0x000000088f1e7819 */ /* 0x002fc400000012ff */
[----:B------:R-:W-:Y:S02]  /*6430*/  LOP3.LUT P4, RZ, R29, 0x1, RZ, 0xc0, !PT ;  /* 0x000000011dff7812 */ /* 0x000fe4000788c0ff */
[----:B------:R-:W-:Y:S01]  /*6440*/  PRMT R29, RZ, 0x7610, R29 ;  /* 0x00007610ff1d7816 */ /* 0x000fe2000000001d */
[----:B------:R-:W5:Y:S01]  /*6450*/  @P3 LDG.E.U16 R44, desc[UR22][R76.64] ;  /* 0x000000164c2c3981 */ /* 0x000f62000c1e1500 */
[----:B------:R-:W-:Y:S02]  /*6460*/  LOP3.LUT P3, RZ, R30, 0x1, RZ, 0xc0, !PT ;  /* 0x000000011eff7812 */ /* 0x000fe4000786c0ff */
[C---:B------:R-:W-:Y:S02]  /*6470*/  SHF.R.U64 R30, R143.reuse, 0x7, RZ ;  /* 0x000000078f1e7819 */ /* 0x040fe400000012ff */
[----:B--2---:R-:W-:Y:S01]  /*6480*/  PRMT R43, RZ, 0x7610, R43 ;  /* 0x00007610ff2b7816 */ /* 0x004fe2000000002b */
[----:B------:R1:W5:Y:S01]  /*6490*/  @P0 LDG.E.U16 R29, desc[UR22][R32.64] ;  /* 0x00000016201d0981 */ /* 0x000362000c1e1500 */
[----:B------:R-:W-:-:S02]  /*64a0*/  SHF.R.U64 R31, R143, 0x6, RZ ;  /* 0x000000068f1f7819 */ /* 0x000fc400000012ff */
[----:B------:R-:W-:Y:S02]  /*64b0*/  LOP3.LUT P0, RZ, R30, 0x1, RZ, 0xc0, !PT ;  /* 0x000000011eff7812 */ /* 0x000fe4000780c0ff */
[----:B------:R-:W-:Y:S01]  /*64c0*/  PRMT R30, RZ, 0x7610, R30 ;  /* 0x00007610ff1e7816 */ /* 0x000fe2000000001e */
[----:B------:R2:W5:Y:S01]  /*64d0*/  @P6 LDG.E.U16 R43, desc[UR22][R72.64] ;  /* 0x00000016482b6981 */ /* 0x000562000c1e1500 */
[----:B------:R-:W-:Y:S02]  /*64e0*/  LOP3.LUT P6, RZ, R31, 0x1, RZ, 0xc0, !PT ;  /* 0x000000011fff7812 */ /* 0x000fe400078cc0ff */
[----:B------:R-:W-:Y:S02]  /*64f0*/  SHF.R.U64 R31, R143, 0x5, RZ ;  /* 0x000000058f1f7819 */ /* 0x000fe400000012ff */
[----:B------:R-:W-:Y:S01]  /*6500*/  PRMT R42, RZ, 0x7610, R42 ;  /* 0x00007610ff2a7816 */ /* 0x000fe2000000002a */
[----:B------:R-:W5:Y:S01]  /*6510*/  @P1 LDG.E.U16 R30, desc[UR22][R40.64] ;  /* 0x00000016281e1981 */ /* 0x000f62000c1e1500 */
[----:B-1----:R-:W-:-:S02]  /*6520*/  PRMT R32, RZ, 0x7610, R32 ;  /* 0x00007610ff207816 */ /* 0x002fc40000000020 */
[----:B------:R-:W-:Y:S02]  /*6530*/  LOP3.LUT P1, RZ, R31, 0x1, RZ, 0xc0, !PT ;  /* 0x000000011fff7812 */ /* 0x000fe4000782c0ff */
[C---:B------:R-:W-:Y:S01]  /*6540*/  SHF.R.U64 R74, R143.reuse, 0x4, RZ ;  /* 0x000000048f4a7819 */ /* 0x040fe200000012ff */
[----:B------:R1:W5:Y:S01]  /*6550*/  @P4 LDG.E.U16 R42, desc[UR22][R70.64] ;  /* 0x00000016462a4981 */ /* 0x000362000c1e1500 */
[----:B------:R-:W-:Y:S02]  /*6560*/  PRMT R31, RZ, 0x7610, R31 ;  /* 0x00007610ff1f7816 */ /* 0x000fe4000000001f */
[C---:B------:R-:W-:Y:S01]  /*6570*/  SHF.R.U64 R33, R143.reuse, 0x2, RZ ;  /* 0x000000028f217819 */ /* 0x040fe200000012ff */
[----:B------:R3:W5:Y:S01]  /*6580*/  @P0 LDG.E.U16 R32, desc[UR22][R58.64] ;  /* 0x000000163a200981 */ /* 0x000762000c1e1500 */
[----:B------:R-:W-:Y:S02]  /*6590*/  LOP3.LUT P4, RZ, R74, 0x1, RZ, 0xc0, !PT ;  /* 0x000000014aff7812 */ /* 0x000fe4000788c0ff */
[----:B--2---:R-:W-:Y:S01]  /*65a0*/  SHF.R.U64 R72, R143, 0x3, RZ ;  /* 0x000000038f487819 */ /* 0x004fe200000012ff */
[----:B------:R2:W5:Y:S01]  /*65b0*/  @P3 LDG.E.U16 R31, desc[UR22][R34.64] ;  /* 0x00000016221f3981 */ /* 0x000562000c1e1500 */
[----:B------:R-:W-:-:S02]  /*65c0*/  LOP3.LUT R218, R39, 0x3f, RZ, 0xc0, !PT ;  /* 0x0000003f27da7812 */ /* 0x000fc400078ec0ff */
[----:B------:R-:W-:Y:S02]  /*65d0*/  LOP3.LUT P0, RZ, R33, 0x1, RZ, 0xc0, !PT ;  /* 0x0000000121ff7812 */ /* 0x000fe4000780c0ff */
[----:B------:R-:W-:Y:S01]  /*65e0*/  PRMT R33, RZ, 0x7610, R33 ;  /* 0x00007610ff217816 */ /* 0x000fe20000000021 */
[----:B-1----:R-:W-:Y:S01]  /*65f0*/  IMAD R70, R218, R53, RZ ;  /* 0x00000035da467224 */ /* 0x002fe200078e02ff */
[----:B------:R-:W-:Y:S02]  /*6600*/  LOP3.LUT P3, RZ, R72, 0x1, RZ, 0xc0, !PT ;  /* 0x0000000148ff7812 */ /* 0x000fe4000786c0ff */
[----:B------:R-:W-:Y:S01]  /*6610*/  PRMT R40, RZ, 0x7610, R40 ;  /* 0x00007610ff287816 */ /* 0x000fe20000000028 */
[----:B0-----:R-:W-:Y:S01]  /*6620*/  IMAD R115, R115, UR4, RZ ;  /* 0x0000000473737c24 */ /* 0x001fe2000f8e02ff */
[----:B------:R-:W5:Y:S01]  /*6630*/  @P1 LDG.E.U16 R33, desc[UR22][R66.64] ;  /* 0x0000001642211981 */ /* 0x000f62000c1e1500 */
[C---:B---3--:R-:W-:Y:S02]  /*6640*/  LEA R59, P1, R70.reuse, UR14, 0x1 ;  /* 0x0000000e463b7c11 */ /* 0x048fe4000f8208ff */
[----:B--2---:R-:W-:Y:S01]  /*6650*/  PRMT R34, RZ, 0x7610, R34 ;  /* 0x00007610ff227816 */ /* 0x004fe20000000022 */
[----:B------:R-:W5:Y:S01]  /*6660*/  @P4 LDG.E.U16 R40, desc[UR22][R64.64] ;  /* 0x0000001640284981 */ /* 0x000f62000c1e1500 */
[----:B------:R-:W-:Y:S01]  /*6670*/  IMAD R187, R133, UR4, RZ ;  /* 0x0000000485bb7c24 */ /* 0x000fe2000f8e02ff */
[----:B------:R-:W-:Y:S01]  /*6680*/  LEA.HI.X.SX32 R58, R70, UR15, 0x1, P1 ;  /* 0x0000000f463a7c11 */ /* 0x000fe200088f0eff */
[----:B------:R-:W-:Y:S01]  /*6690*/  IMAD R181, R117, UR4, RZ ;  /* 0x0000000475b57c24 */ /* 0x000fe2000f8e02ff */
[-C--:B------:R-:W-:Y:S01]  /*66a0*/  LEA R184, P4, R115, R59.reuse, 0x1 ;  /* 0x0000003b73b87211 */ /* 0x080fe200078808ff */
[----:B------:R-:W-:Y:S01]  /*66b0*/  IMAD R139, R139, UR4, RZ ;  /* 0x000000048b8b7c24 */ /* 0x000fe2000f8e02ff */
[----:B------:R-:W5:Y:S01]  /*66c0*/  @P3 LDG.E.U16 R34, desc[UR22][R60.64] ;  /* 0x000000163c223981 */ /* 0x000f62000c1e1500 */
[----:B------:R-:W-:Y:S01]  /*66d0*/  IMAD R116, R116, UR4, RZ ;  /* 0x0000000474747c24 */ /* 0x000fe2000f8e02ff */
[-C--:B------:R-:W-:Y:S01]  /*66e0*/  LEA R186, P1, R187, R59.reuse, 0x1 ;  /* 0x0000003bbbba7211 */ /* 0x080fe200078208ff */
[----:B------:R-:W-:Y:S01]  /*66f0*/  IMAD R118, R118, UR4, RZ ;  /* 0x0000000476767c24 */ /* 0x000fe2000f8e02ff */
[----:B------:R-:W-:Y:S01]  /*6700*/  LEA R180, P3, R181, R59, 0x1 ;  /* 0x0000003bb5b47211 */ /* 0x000fe200078608ff */
[----:B------:R-:W-:Y:S01]  /*6710*/  IMAD R130, R130, UR4, RZ ;  /* 0x0000000482827c24 */ /* 0x000fe2000f8e02ff */
[----:B------:R-:W-:-:S02]  /*6720*/  LEA.HI.X.SX32 R185, R115, R58, 0x1, P4 ;  /* 0x0000003a73b97211 */ /* 0x000fc400020f0eff */
[-C--:B------:R-:W-:Y:S01]  /*6730*/  LEA R178, P4, R139, R59.reuse, 0x1 ;  /* 0x0000003b8bb27211 */ /* 0x080fe200078808ff */
[----:B------:R-:W-:Y:S01]  /*6740*/  IMAD R125, R125, UR4, RZ ;  /* 0x000000047d7d7c24 */ /* 0x000fe2000f8e02ff */
[-C--:B------:R-:W-:Y:S01]  /*6750*/  LEA.HI.X.SX32 R187, R187, R58.reuse, 0x1, P1 ;  /* 0x0000003abbbb7211 */ /* 0x080fe200008f0eff */
[----:B------:R-:W-:Y:S01]  /*6760*/  IMAD R119, R119, UR4, RZ ;  /* 0x0000000477777c24 */ /* 0x000fe2000f8e02ff */
[-C--:B------:R-:W-:Y:S01]  /*6770*/  LEA.HI.X.SX32 R181, R181, R58.reuse, 0x1, P3 ;  /* 0x0000003ab5b57211 */ /* 0x080fe200018f0eff */
[----:B------:R-:W-:Y:S01]  /*6780*/  IMAD R120, R120, UR4, RZ ;  /* 0x0000000478787c24 */ /* 0x000fe2000f8e02ff */
[-C--:B------:R-:W-:Y:S02]  /*6790*/  LEA R182, P1, R116, R59.reuse, 0x1 ;  /* 0x0000003b74b67211 */ /* 0x080fe400078208ff */
[----:B------:R-:W-:Y:S02]  /*67a0*/  LEA R174, P3, R118, R59, 0x1 ;  /* 0x0000003b76ae7211 */ /* 0x000fe400078608ff */
        /* <DEDUP_REMOVED lines=37> */
[-C--:B------:R-:W-:Y:S02]  /*6a00*/  LEA R148, P4, R149, R59.reuse, 0x1 ;  /* 0x0000003b95947211 */ /* 0x080fe400078808ff */
[----:B------:R-:W-:Y:S01]  /*6a10*/  PRMT R41, RZ, 0x7610, R41 ;  /* 0x00007610ff297816 */ /* 0x000fe20000000029 */
[----:B------:R-:W-:Y:S01]  /*6a20*/  IMAD R147, R142, UR4, RZ ;  /* 0x000000048e937c24 */ /* 0x000fe2000f8e02ff */
[-C--:B------:R-:W-:Y:S01]  /*6a30*/  LEA.HI.X.SX32 R158, R132, R58.reuse, 0x1, P1 ;  /* 0x0000003a849e7211 */ /* 0x080fe200008f0eff */
[----:B------:R-:W-:Y:S01]  /*6a40*/  IMAD R135, R135, UR4, RZ ;  /* 0x0000000487877c24 */ /* 0x000fe2000f8e02ff */
[----:B------:R-:W-:Y:S01]  /*6a50*/  LEA.HI.X.SX32 R151, R128, R58, 0x1, P3 ;  /* 0x0000003a80977211 */ /* 0x000fe200018f0eff */
[----:B------:R-:W-:Y:S01]  /*6a60*/  IMAD R77, R138, UR4, RZ ;  /* 0x000000048a4d7c24 */ /* 0x000fe2000f8e02ff */
[----:B------:R-:W-:Y:S01]  /*6a70*/  SHF.R.U64 R143, R143, 0x1, RZ ;  /* 0x000000018f8f7819 */ /* 0x000fe200000012ff */
[----:B------:R0:W5:Y:S01]  /*6a80*/  @P6 LDG.E.U16 R41, desc[UR22][R68.64] ;  /* 0x0000001644296981 */ /* 0x000162000c1e1500 */
[----:B------:R-:W-:-:S02]  /*6a90*/  LEA R152, P1, R126, R59, 0x1 ;  /* 0x0000003b7e987211 */ /* 0x000fc400078208ff */
[-C--:B------:R-:W-:Y:S02]  /*6aa0*/  LEA R144, P3, R141, R59.reuse, 0x1 ;  /* 0x0000003b8d907211 */ /* 0x080fe400078608ff */
[-C--:B------:R-:W-:Y:S02]  /*6ab0*/  LEA.HI.X.SX32 R149, R149, R58.reuse, 0x1, P4 ;  /* 0x0000003a95957211 */ /* 0x080fe400020f0eff */
[-C--:B------:R-:W-:Y:S01]  /*6ac0*/  LEA R142, P4, R131, R59.reuse, 0x1 ;  /* 0x0000003b838e7211 */ /* 0x080fe200078808ff */
[----:B------:R-:W-:Y:S01]  /*6ad0*/  IMAD R134, R134, UR4, RZ ;  /* 0x0000000486867c24 */ /* 0x000fe2000f8e02ff */
[----:B------:R-:W-:Y:S01]  /*6ae0*/  LOP3.LUT P6, RZ, R143, 0x1, RZ, 0xc0, !PT ;  /* 0x000000018fff7812 */ /* 0x000fe200078cc0ff */
[----:B------:R-:W-:Y:S01]  /*6af0*/  IMAD R78, R136, UR4, RZ ;  /* 0x00000004884e7c24 */ /* 0x000fe2000f8e02ff */
[-C--:B------:R-:W-:Y:S01]  /*6b00*/  LEA.HI.X.SX32 R153, R126, R58.reuse, 0x1, P1 ;  /* 0x0000003a7e997211 */ /* 0x080fe200008f0eff */
[----:B------:R-:W-:Y:S01]  /*6b10*/  IMAD R133, R137, UR4, RZ ;  /* 0x0000000489857c24 */ /* 0x000fe2000f8e02ff */
[----:B------:R-:W-:Y:S01]  /*6b20*/  LEA.HI.X.SX32 R145, R141, R58, 0x1, P3 ;  /* 0x0000003a8d917211 */ /* 0x000fe200018f0eff */
[----:B------:R-:W-:Y:S01]  /*6b30*/  IMAD R114, R114, UR4, RZ ;  /* 0x0000000472727c24 */ /* 0x000fe2000f8e02ff */
[----:B------:R-:W-:-:S02]  /*6b40*/  LEA R146, P1, R147, R59, 0x1 ;  /* 0x0000003b93927211 */ /* 0x000fc400078208ff */
[-C--:B------:R-:W-:Y:S02]  /*6b50*/  LEA R138, P3, R135, R59.reuse, 0x1 ;  /* 0x0000003b878a7211 */ /* 0x080fe400078608ff */
[-C--:B------:R-:W-:Y:S02]  /*6b60*/  LEA.HI.X.SX32 R143, R131, R58.reuse, 0x1, P4 ;  /* 0x0000003a838f7211 */ /* 0x080fe400020f0eff */
[-C--:B------:R-:W-:Y:S01]  /*6b70*/  LEA R136, P4, R77, R59.reuse, 0x1 ;  /* 0x0000003b4d887211 */ /* 0x080fe200078808ff */
[----:B------:R-:W-:Y:S01]  /*6b80*/  IMAD R112, R112, UR4, RZ ;  /* 0x0000000470707c24 */ /* 0x000fe2000f8e02ff */
[-C--:B------:R-:W-:Y:S02]  /*6b90*/  LEA.HI.X.SX32 R147, R147, R58.reuse, 0x1, P1 ;  /* 0x0000003a93937211 */ /* 0x080fe400008f0eff */
[----:B------:R-:W-:Y:S01]  /*6ba0*/  LEA.HI.X.SX32 R139, R135, R58, 0x1, P3 ;  /* 0x0000003a878b7211 */ /* 0x000fe200018f0eff */
[----:B------:R-:W-:Y:S01]  /*6bb0*/  IMAD R111, R111, UR4, RZ ;  /* 0x000000046f6f7c24 */ /* 0x000fe2000f8e02ff */
[----:B------:R-:W-:-:S02]  /*6bc0*/  LEA R140, P1, R134, R59, 0x1 ;  /* 0x0000003b868c7211 */ /* 0x000fc400078208ff */
[-C--:B------:R-:W-:Y:S02]  /*6bd0*/  LEA R132, P3, R133, R59.reuse, 0x1 ;  /* 0x0000003b85847211 */ /* 0x080fe400078608ff */
[-C--:B------:R-:W-:Y:S02]  /*6be0*/  LEA.HI.X.SX32 R137, R77, R58.reuse, 0x1, P4 ;  /* 0x0000003a4d897211 */ /* 0x080fe400020f0eff */
[-C--:B------:R-:W-:Y:S01]  /*6bf0*/  LEA R130, P4, R114, R59.reuse, 0x1 ;  /* 0x0000003b72827211 */ /* 0x080fe200078808ff */
        /* <DEDUP_REMOVED lines=32> */
[-C--:B------:R-:W-:Y:S01]  /*6e00*/  LEA R116, P1, R117, R59.reuse, 0x1 ;  /* 0x0000003b75747211 */ /* 0x080fe200078208ff */
[----:B------:R-:W-:Y:S01]  /*6e10*/  IMAD R101, R99, UR4, RZ ;  /* 0x0000000463657c24 */ /* 0x000fe2000f8e02ff */
[----:B------:R-:W-:-:S02]  /*6e20*/  LEA R108, P3, R109, R59, 0x1 ;  /* 0x0000003b6d6c7211 */ /* 0x000fc400078608ff */
[-C--:B------:R-:W-:Y:S02]  /*6e30*/  LEA.HI.X.SX32 R113, R113, R58.reuse, 0x1, P4 ;  /* 0x0000003a71717211 */ /* 0x080fe400020f0eff */
[-C--:B------:R-:W-:Y:S01]  /*6e40*/  LEA R106, P4, R107, R59.reuse, 0x1 ;  /* 0x0000003b6b6a7211 */ /* 0x080fe200078808ff */
[----:B------:R-:W-:Y:S01]  /*6e50*/  IMAD R97, R97, UR4, RZ ;  /* 0x0000000461617c24 */ /* 0x000fe2000f8e02ff */
[-C--:B------:R-:W-:Y:S02]  /*6e60*/  LEA.HI.X.SX32 R117, R117, R58.reuse, 0x1, P1 ;  /* 0x0000003a75757211 */ /* 0x080fe400008f0eff */
[----:B------:R-:W-:Y:S01]  /*6e70*/  LEA.HI.X.SX32 R109, R109, R58, 0x1, P3 ;  /* 0x0000003a6d6d7211 */ /* 0x000fe200018f0eff */
[----:B------:R-:W-:Y:S01]  /*6e80*/  IMAD R75, R96, UR4, RZ ;  /* 0x00000004604b7c24 */ /* 0x000fe2000f8e02ff */
[-C--:B------:R-:W-:Y:S02]  /*6e90*/  LEA R110, P1, R104, R59.reuse, 0x1 ;  /* 0x0000003b686e7211 */ /* 0x080fe400078208ff */
[----:B------:R-:W-:-:S02]  /*6ea0*/  LEA R102, P3, R103, R59, 0x1 ;  /* 0x0000003b67667211 */ /* 0x000fc400078608ff */
[-C--:B------:R-:W-:Y:S02]  /*6eb0*/  LEA.HI.X.SX32 R107, R107, R58.reuse, 0x1, P4 ;  /* 0x0000003a6b6b7211 */ /* 0x080fe400020f0eff */
[-C--:B------:R-:W-:Y:S01]  /*6ec0*/  LEA R100, P4, R101, R59.reuse, 0x1 ;  /* 0x0000003b65647211 */ /* 0x080fe200078808ff */
[----:B------:R-:W-:Y:S01]  /*6ed0*/  IMAD R99, R98, UR4, RZ ;  /* 0x0000000462637c24 */ /* 0x000fe2000f8e02ff */
[-C--:B------:R-:W-:Y:S01]  /*6ee0*/  LEA.HI.X.SX32 R111, R104, R58.reuse, 0x1, P1 ;  /* 0x0000003a686f7211 */ /* 0x080fe200008f0eff */
[----:B------:R-:W-:Y:S01]  /*6ef0*/  IMAD R71, R94, UR4, RZ ;  /* 0x000000045e477c24 */ /* 0x000fe2000f8e02ff */
[----:B------:R-:W-:Y:S01]  /*6f00*/  LEA.HI.X.SX32 R103, R103, R58, 0x1, P3 ;  /* 0x0000003a67677211 */ /* 0x000fe200018f0eff */
[----:B0-----:R-:W-:Y:S01]  /*6f10*/  IMAD R68, R93, UR4, RZ ;  /* 0x000000045d447c24 */ /* 0x001fe2000f8e02ff */
        /* <DEDUP_REMOVED lines=15> */
[-C--:B------:R-:W-:Y:S01]  /*7010*/  LEA.HI.X.SX32 R99, R99, R58.reuse, 0x1, P1 ;  /* 0x0000003a63637211 */ /* 0x080fe200008f0eff */
[----:B------:R-:W-:Y:S01]  /*7020*/  IMAD R61, R89, UR4, RZ ;  /* 0x00000004593d7c24 */ /* 0x000fe2000f8e02ff */
[-C--:B------:R-:W-:Y:S01]  /*7030*/  LEA.HI.X.SX32 R91, R71, R58.reuse, 0x1, P3 ;  /* 0x0000003a475b7211 */ /* 0x080fe200018f0eff */
        /* <DEDUP_REMOVED lines=17> */
[-C--:B------:R-:W-:Y:S02]  /*7150*/  LEA.HI.X.SX32 R87, R67, R58.reuse, 0x1, P1 ;  /* 0x0000003a43577211 */ /* 0x080fe400008f0eff */
        /* <DEDUP_REMOVED lines=8> */
[-C--:B------:R-:W-:Y:S02]  /*71e0*/  LEA.HI.X.SX32 R72, R72, R58.reuse, 0x1, P3 ;  /* 0x0000003a48487211 */ /* 0x080fe400018f0eff */
[-C--:B------:R-:W-:Y:S02]  /*71f0*/  LEA R75, P1, R74, R59.reuse, 0x1 ;  /* 0x0000003b4a4b7211 */ /* 0x080fe400078208ff */
[----:B------:R-:W-:Y:S02]  /*7200*/  LEA R68, P3, R69, R59, 0x1 ;  /* 0x0000003b45447211 */ /* 0x000fe400078608ff */
[----:B------:R-:W-:-:S02]  /*7210*/  LEA.HI.X.SX32 R70, R70, R58, 0x1, P4 ;  /* 0x0000003a46467211 */ /* 0x000fc400020f0eff */
[-C--:B------:R-:W-:Y:S02]  /*7220*/  LEA R67, P4, R66, R59.reuse, 0x1 ;  /* 0x0000003b42437211 */ /* 0x080fe400078808ff */
[-C--:B------:R-:W-:Y:S02]  /*7230*/  LEA.HI.X.SX32 R74, R74, R58.reuse, 0x1, P1 ;  /* 0x0000003a4a4a7211 */ /* 0x080fe400008f0eff */
[-C--:B------:R-:W-:Y:S02]  /*7240*/  LEA.HI.X.SX32 R69, R69, R58.reuse, 0x1, P3 ;  /* 0x0000003a45457211 */ /* 0x080fe400018f0eff */
[-C--:B------:R-:W-:Y:S02]  /*7250*/  LEA R61, P1, R60, R59.reuse, 0x1 ;  /* 0x0000003b3c3d7211 */ /* 0x080fe400078208ff */
[----:B------:R-:W-:Y:S02]  /*7260*/  LEA R64, P3, R37, R59, 0x1 ;  /* 0x0000003b25407211 */ /* 0x000fe400078608ff */
[----:B------:R-:W-:-:S02]  /*7270*/  LEA.HI.X.SX32 R66, R66, R58, 0x1, P4 ;  /* 0x0000003a42427211 */ /* 0x000fc400020f0eff */
[----:B------:R-:W-:Y:S02]  /*7280*/  LEA R59, P4, R208, R59, 0x1 ;  /* 0x0000003bd03b7211 */ /* 0x000fe400078808ff */
[-C--:B------:R-:W-:Y:S02]  /*7290*/  LEA.HI.X.SX32 R60, R60, R58.reuse, 0x1, P1 ;  /* 0x0000003a3c3c7211 */ /* 0x080fe400008f0eff */
[-C--:B------:R-:W-:Y:S02]  /*72a0*/  LEA.HI.X.SX32 R65, R37, R58.reuse, 0x1, P3 ;  /* 0x0000003a25417211 */ /* 0x080fe400018f0eff */
[----:B------:R-:W-:Y:S02]  /*72b0*/  LEA.HI.X.SX32 R58, R208, R58, 0x1, P4 ;  /* 0x0000003ad03a7211 */ /* 0x000fe400020f0eff */
[----:B------:R-:W-:Y:S02]  /*72c0*/  PRMT R35, RZ, 0x7610, R35 ;  /* 0x00007610ff237816 */ /* 0x000fe40000000023 */
[----:B------:R-:W-:-:S02]  /*72d0*/  PRMT R37, RZ, 0x7610, R37 ;  /* 0x00007610ff257816 */ /* 0x000fc40000000025 */
[----:B------:R-:W-:Y:S02]  /*72e0*/  PRMT R208, RZ, 0x7610, R208 ;  /* 0x00007610ffd07816 */ /* 0x000fe400000000d0 */
[----:B------:R0:W5:Y:S04]  /*72f0*/  @P0 LDG.E.U16 R35, desc[UR22][R4.64] ;  /* 0x0000001604230981 */ /* 0x000168000c1e1500 */
[----:B------:R0:W5:Y:S04]  /*7300*/  @P6 LDG.E.U16 R37, desc[UR22][R6.64] ;  /* 0x0000001606256981 */ /* 0x000168000c1e1500 */
[----:B------:R0:W5:Y:S04]  /*7310*/  @!P5 LDG.E.U16 R208, desc[UR22][R8.64] ;  /* 0x0000001608d0d981 */ /* 0x000168000c1e1500 */
[----:B------:R0:W-:Y:S04]  /*7320*/  STL [R1+0x3c], R215 ;  /* 0x00003cd701007387 */ /* 0x0001e80000100800 */
[----:B------:R0:W-:Y:S04]  /*7330*/  STL [R1+0xc], R223 ;  /* 0x00000cdf01007387 */ /* 0x0001e80000100800 */
[----:B------:R0:W-:Y:S04]  /*7340*/  STL [R1+0x38], R216 ;  /* 0x000038d801007387 */ /* 0x0001e80000100800 */
[----:B------:R0:W-:Y:S01]  /*7350*/  STL [R1+0x8], R220 ;  /* 0x000008dc01007387 */ /* 0x0001e20000100800 */
[----:B------:R-:W-:-:S03]  /*7360*/  VIADD R209, R10, 0x3f ;  /* 0x0000003f0ad17836 */ /* 0x000fc60000000000 */
[----:B------:R0:W-:Y:S04]  /*7370*/  STL [R1+0x10], R214 ;  /* 0x000010d601007387 */ /* 0x0001e80000100800 */
[----:B------:R0:W-:Y:S04]  /*7380*/  STL [R1+0x40], R212 ;  /* 0x000040d401007387 */ /* 0x0001e80000100800 */
[----:B------:R0:W-:Y:S04]  /*7390*/  STL [R1+0x4], R217 ;  /* 0x000004d901007387 */ /* 0x0001e80000100800 */
[----:B------:R0:W-:Y:S04]  /*73a0*/  STL [R1+0x34], R213 ;  /* 0x000034d501007387 */ /* 0x0001e80000100800 */
[----:B------:R0:W-:Y:S04]  /*73b0*/  STL [R1+0x2c], R210 ;  /* 0x00002cd201007387 */ /* 0x0001e80000100800 */
[----:B------:R0:W-:Y:S04]  /*73c0*/  STL [R1+0x28], R222 ;  /* 0x000028de01007387 */ /* 0x0001e80000100800 */
[----:B------:R0:W-:Y:S04]  /*73d0*/  STL [R1+0x24], R219 ;  /* 0x000024db01007387 */ /* 0x0001e80000100800 */
[----:B------:R0:W-:Y:S04]  /*73e0*/  STL [R1+0x30], R211 ;  /* 0x000030d301007387 */ /* 0x0001e80000100800 */
[----:B------:R0:W-:Y:S01]  /*73f0*/  STL [R1+0x74], R209 ;  /* 0x000074d101007387 */ /* 0x0001e20000100800 */
[----:B------:R-:W-:Y:S01]  /*7400*/  ISETP.GT.AND P1, PT, R209, 0x3f, PT ;  /* 0x0000003fd100780c */ /* 0x000fe20003f24270 */
[----:B------:R-:W-:-:S04]  /*7410*/  @!UP1 UIADD3 UR4, UPT, UPT, -UR6, 0x100000, URZ ;  /* 0x0010000006049890 */ /* 0x000fc8000fffe1ff */
[----:B------:R-:W-:Y:S02]  /*7420*/  @!UP1 USHF.L.U32 UR5, UR4, 0xb, URZ ;  /* 0x0000000b04059899 */ /* 0x000fe400080006ff */
[----:B------:R-:W-:Y:S01]  /*7430*/  @!UP1 USHF.L.U32 UR4, UR4, 0x1, URZ ;  /* 0x0000000104049899 */ /* 0x000fe200080006ff */
[----:B------:R-:W-:Y:S01]  /*7440*/  VOTEU.ALL UP1, P2 ;  /* 0x0000000000ff7886 */ /* 0x000fe20001020000 */
[----:B------:R-:W-:-:S10]  /*7450*/  ISETP.LT.AND P3, PT, R218, R10, P1 ;  /* 0x0000000ada00720c */ /* 0x000fd40000f61270 */
[----:B------:R0:W1:Y:S02]  /*7460*/  @!UP1 SYNCS.EXCH.64 URZ, [UR9+0x8008], UR4 ;  /* 0x0080080409ff95b2 */ /* 0x0000640008000100 */
[----:B0-----:R-:W-:Y:S05]  /*7470*/  @!P1 BRA `(.L_x_6) ;  /* 0x0000000000849947 */ /* 0x001fea0003800000 */
[----:B-----5:R-:W-:Y:S02]  /*7480*/  PRMT R14, R14, 0x5410, R15 ;  /* 0x000054100e0e7816 */ /* 0x020fe4000000000f */
[----:B------:R-:W-:Y:S02]  /*7490*/  PRMT R16, R16, 0x5410, R17 ;  /* 0x0000541010107816 */ /* 0x000fe40000000011 */
[----:B------:R-:W-:Y:S02]  /*74a0*/  PRMT R18, R18, 0x5410, R19 ;  /* 0x0000541012127816 */ /* 0x000fe40000000013 */
[----:B------:R-:W-:Y:S02]  /*74b0*/  PRMT R20, R20, 0x5410, R21 ;  /* 0x0000541014147816 */ /* 0x000fe40000000015 */
[----:B------:R-:W-:Y:S02]  /*74c0*/  PRMT R22, R22, 0x5410, R23 ;  /* 0x0000541016167816 */ /* 0x000fe40000000017 */
[----:B------:R-:W-:-:S02]  /*74d0*/  PRMT R34, R34, 0x5410, R35 ;  /* 0x0000541022227816 */ /* 0x000fc40000000023 */
[----:B------:R-:W-:Y:S02]  /*74e0*/  PRMT R4, R204, 0x5410, R205 ;  /* 0x00005410cc047816 */ /* 0x000fe400000000cd */
        /* <DEDUP_REMOVED lines=24> */
[----:B------:R-:W-:-:S04]  /*7670*/  PRMT R35, R37, 0x5410, R208 ;  /* 0x0000541025237816 */ /* 0x000fc800000000d0 */
[----:B------:R0:W-:Y:S03]  /*7680*/  STTM.x32 tmem[UR10+0x80], R4 ;  /* 0x00008004000079ed */ /* 0x0001e600082c000a */
.L_x_6:
[----:B------:R-:W2:Y:S01]  /*7690*/  FENCE.VIEW.ASYNC.T ;  /* 0x00000000000073c6 */ /* 0x000ea20000000200 */
[----:B------:R-:W-:Y:S02]  /*76a0*/  LOP3.LUT R155, R155, R154, RZ, 0x3c, !PT ;  /* 0x0000009a9b9b7212 */ /* 0x000fe400078e3cff */
[----:B------:R-:W-:Y:S02]  /*76b0*/  LOP3.LUT R75, R75, R74, RZ, 0x3c, !PT ;  /* 0x0000004a4b4b7212 */ /* 0x000fe400078e3cff */
[----:B-----5:R-:W-:Y:S01]  /*76c0*/  PRMT R191, RZ, 0x7610, R191 ;  /* 0x00007610ffbf7816 */ /* 0x020fe200000000bf */
[----:B-12---:R-:W-:Y:S01]  /*76d0*/  BAR.SYNC.DEFER_BLOCKING 0x0 ;  /* 0x0000000000007b1d */ /* 0x006fe20000010000 */
[----:B------:R-:W-:Y:S02]  /*76e0*/  LOP3.LUT R154, R155, R154, RZ, 0x3c, !PT ;  /* 0x0000009a9b9a7212 */ /* 0x000fe400078e3cff */
[----:B------:R-:W-:Y:S02]  /*76f0*/  LOP3.LUT R74, R75, R74, RZ, 0x3c, !PT ;  /* 0x0000004a4b4a7212 */ /* 0x000fe400078e3cff */
[----:B------:R-:W-:-:S02]  /*7700*/  PRMT R192, RZ, 0x7610, R192 ;  /* 0x00007610ffc07816 */ /* 0x000fc400000000c0 */
[----:B------:R-:W-:Y:S02]  /*7710*/  PRMT R193, RZ, 0x7610, R193 ;  /* 0x00007610ffc17816 */ /* 0x000fe400000000c1 */
[----:B------:R-:W-:Y:S02]  /*7720*/  PRMT R194, RZ, 0x7610, R194 ;  /* 0x00007610ffc27816 */ /* 0x000fe400000000c2 */
[----:B------:R-:W-:Y:S02]  /*7730*/  PRMT R195, RZ, 0x7610, R195 ;  /* 0x00007610ffc37816 */ /* 0x000fe400000000c3 */
[----:B------:R-:W-:Y:S02]  /*7740*/  PRMT R196, RZ, 0x7610, R196 ;  /* 0x00007610ffc47816 */ /* 0x000fe400000000c4 */
[----:B------:R-:W-:Y:S02]  /*7750*/  PRMT R197, RZ, 0x7610, R197 ;  /* 0x00007610ffc57816 */ /* 0x000fe400000000c5 */
[----:B------:R-:W-:-:S02]  /*7760*/  PRMT R198, RZ, 0x7610, R198 ;  /* 0x00007610ffc67816 */ /* 0x000fc400000000c6 */
[----:B------:R-:W-:Y:S02]  /*7770*/  PRMT R199, RZ, 0x7610, R199 ;  /* 0x00007610ffc77816 */ /* 0x000fe400000000c7 */
[----:B------:R-:W-:Y:S02]  /*7780*/  PRMT R200, RZ, 0x7610, R200 ;  /* 0x00007610ffc87816 */ /* 0x000fe400000000c8 */
[----:B------:R-:W-:Y:S01]  /*7790*/  PRMT R201, RZ, 0x7610, R201 ;  /* 0x00007610ffc97816 */ /* 0x000fe200000000c9 */
[----:B------:R-:W2:Y:S01]  /*77a0*/  @P3 LDG.E.U16 R191, desc[UR22][R186.64] ;  /* 0x00000016babf3981 */ /* 0x000ea2000c1e1500 */
[----:B------:R-:W-:Y:S02]  /*77b0*/  PRMT R202, RZ, 0x7610, R202 ;  /* 0x00007610ffca7816 */ /* 0x000fe400000000ca */
[----:B------:R-:W-:Y:S01]  /*77c0*/  PRMT R45, RZ, 0x7610, R45 ;  /* 0x00007610ff2d7816 */ /* 0x000fe2000000002d */
[----:B------:R-:W3:Y:S01]  /*77d0*/  @P3 LDG.E.U16 R192, desc[UR22][R178.64] ;  /* 0x00000016b2c03981 */ /* 0x000ee2000c1e1500 */
[----:B------:R-:W-:-:S02]  /*77e0*/  PRMT R46, RZ, 0x7610, R46 ;  /* 0x00007610ff2e7816 */ /* 0x000fc4000000002e */
[----:B------:R-:W-:Y:S01]  /*77f0*/  PRMT R47, RZ, 0x7610, R47 ;  /* 0x00007610ff2f7816 */ /* 0x000fe2000000002f */
[----:B------:R-:W4:Y:S01]  /*7800*/  @P3 LDG.E.U16 R193, desc[UR22][R170.64] ;  /* 0x00000016aac13981 */ /* 0x000f22000c1e1500 */
[----:B------:R-:W-:Y:S02]  /*7810*/  PRMT R48, RZ, 0x7610, R48 ;  /* 0x00007610ff307816 */ /* 0x000fe40000000030 */
[----:B------:R-:W-:Y:S01]  /*7820*/  PRMT R49, RZ, 0x7610, R49 ;  /* 0x00007610ff317816 */ /* 0x000fe20000000031 */
[----:B------:R-:W4:Y:S01]  /*7830*/  @P3 LDG.E.U16 R194, desc[UR22][R162.64] ;  /* 0x00000016a2c23981 */ /* 0x000f22000c1e1500 */
[----:B------:R-:W-:Y:S02]  /*7840*/  LOP3.LUT R155, R155, R154, RZ, 0x3c, !PT ;  /* 0x0000009a9b9b7212 */ /* 0x000fe400078e3cff */
[----:B------:R-:W-:Y:S01]  /*7850*/  PRMT R50, RZ, 0x7610, R50 ;  /* 0x00007610ff327816 */ /* 0x000fe20000000032 */
[----:B------:R-:W4:Y:S01]  /*7860*/  @P3 LDG.E.U16 R196, desc[UR22][R146.64] ;  /* 0x0000001692c43981 */ /* 0x000f22000c1e1500 */
[----:B------:R-:W-:-:S02]  /*7870*/  LOP3.LUT R75, R75, R74, RZ, 0x3c, !PT ;  /* 0x0000004a4b4b7212 */ /* 0x000fc400078e3cff */
[----:B------:R-:W-:Y:S01]  /*7880*/  PRMT R51, RZ, 0x7610, R51 ;  /* 0x00007610ff337816 */ /* 0x000fe20000000033 */
[----:B------:R-:W4:Y:S01]  /*7890*/  @P3 LDG.E.U16 R195, desc[UR22][R154.64] ;  /* 0x000000169ac33981 */ /* 0x000f22000c1e1500 */
[----:B------:R-:W-:Y:S02]  /*78a0*/  PRMT R54, RZ, 0x7610, R54 ;  /* 0x00007610ff367816 */ /* 0x000fe40000000036 */
[----:B------:R-:W-:Y:S01]  /*78b0*/  PRMT R55, RZ, 0x7610, R55 ;  /* 0x00007610ff377816 */ /* 0x000fe20000000037 */
[----:B------:R-:W4:Y:S01]  /*78c0*/  @P3 LDG.E.U16 R197, desc[UR22][R138.64] ;  /* 0x000000168ac53981 */ /* 0x000f22000c1e1500 */
[----:B------:R-:W-:Y:S02]  /*78d0*/  PRMT R56, RZ, 0x7610, R56 ;  /* 0x00007610ff387816 */ /* 0x000fe40000000038 */
[----:B------:R-:W-:Y:S01]  /*78e0*/  PRMT R57, RZ, 0x7610, R57 ;  /* 0x00007610ff397816 */ /* 0x000fe20000000039 */
[----:B------:R-:W4:Y:S01]  /*78f0*/  @P3 LDG.E.U16 R198, desc[UR22][R130.64] ;  /* 0x0000001682c63981 */ /* 0x000f22000c1e1500 */
[----:B------:R-:W-:-:S02]  /*7900*/  PRMT R62, RZ, 0x7610, R62 ;  /* 0x00007610ff3e7816 */ /* 0x000fc4000000003e */
[----:B------:R-:W-:Y:S01]  /*7910*/  LOP3.LUT R73, R73, R72, RZ, 0x3c, !PT ;  /* 0x0000004849497212 */ /* 0x000fe200078e3cff */
[----:B------:R-:W4:Y:S01]  /*7920*/  @P3 LDG.E.U16 R199, desc[UR22][R122.64] ;  /* 0x000000167ac73981 */ /* 0x000f22000c1e1500 */
[----:B------:R-:W-:Y:S02]  /*7930*/  PRMT R63, RZ, 0x7610, R63 ;  /* 0x00007610ff3f7816 */ /* 0x000fe4000000003f */
[----:B------:R-:W-:Y:S01]  /*7940*/  LOP3.LUT R67, R67, R66, RZ, 0x3c, !PT ;  /* 0x0000004243437212 */ /* 0x000fe200078e3cff */
[----:B------:R-:W4:Y:S01]  /*7950*/  @P3 LDG.E.U16 R200, desc[UR22][R114.64] ;  /* 0x0000001672c83981 */ /* 0x000f22000c1e1500 */
[----:B------:R-:W-:Y:S02]  /*7960*/  PRMT R188, RZ, 0x7610, R188 ;  /* 0x00007610ffbc7816 */ /* 0x000fe400000000bc */
[----:B------:R-:W-:Y:S01]  /*7970*/  PRMT R189, RZ, 0x7610, R189 ;  /* 0x00007610ffbd7816 */ /* 0x000fe200000000bd */
[----:B------:R-:W4:Y:S01]  /*7980*/  @P3 LDG.E.U16 R201, desc[UR22][R106.64] ;  /* 0x000000166ac93981 */ /* 0x000f22000c1e1500 */
[----:B------:R-:W-:-:S02]  /*7990*/  PRMT R190, RZ, 0x7610, R190 ;  /* 0x00007610ffbe7816 */ /* 0x000fc400000000be */
[----:B0-----:R-:W-:Y:S01]  /*79a0*/  PRMT R26, RZ, 0x7610, R26 ;  /* 0x00007610ff1a7816 */ /* 0x001fe2000000001a */
[----:B------:R-:W4:Y:S01]  /*79b0*/  @P3 LDG.E.U16 R202, desc[UR22][R98.64] ;  /* 0x0000001662ca3981 */ /* 0x000f22000c1e1500 */
[----:B------:R-:W-:Y:S02]  /*79c0*/  LOP3.LUT R72, R73, R72, RZ, 0x3c, !PT ;  /* 0x0000004849487212 */ /* 0x000fe400078e3cff */
[----:B------:R-:W-:Y:S01]  /*79d0*/  LOP3.LUT R159, R159, R158, RZ, 0x3c, !PT ;  /* 0x0000009e9f9f7212 */ /* 0x000fe200078e3cff */
[----:B------:R-:W4:Y:S01]  /*79e0*/  @P3 LDG.E.U16 R45, desc[UR22][R90.64] ;  /* 0x000000165a2d3981 */ /* 0x000f22000c1e1500 */
[----:B------:R-:W-:Y:S02]  /*79f0*/  PRMT R27, RZ, 0x7610, R27 ;  /* 0x00007610ff1b7816 */ /* 0x000fe4000000001b */
[----:B------:R-:W-:Y:S01]  /*7a00*/  PRMT R28, RZ, 0x7610, R28 ;  /* 0x00007610ff1c7816 */ /* 0x000fe2000000001c */
[----:B------:R-:W4:Y:S01]  /*7a10*/  @P3 LDG.E.U16 R46, desc[UR22][R82.64] ;  /* 0x00000016522e3981 */ /* 0x000f22000c1e1500 */
[----:B------:R-:W-:-:S02]  /*7a20*/  PRMT R29, RZ, 0x7610, R29 ;  /* 0x00007610ff1d7816 */ /* 0x000fc4000000001d */
        /* <DEDUP_REMOVED lines=12> */
[----:B------:R-:W-:Y:S01]  /*7af0*/  LOP3.LUT R71, R71, R70, RZ, 0x3c, !PT ;  /* 0x0000004647477212 */ /* 0x000fe200078e3cff */
[----:B------:R-:W4:Y:S01]  /*7b00*/  @P3 LDG.E.U16 R51, desc[UR22][R168.64] ;  /* 0x00000016a8333981 */ /* 0x000f22000c1e1500 */
[----:B------:R-:W-:Y:S02]  /*7b10*/  LOP3.LUT R66, R67, R66, RZ, 0x3c, !PT ;  /* 0x0000004243427212 */ /* 0x000fe400078e3cff */
[----:B------:R-:W-:Y:S01]  /*7b20*/  PRMT R41, RZ, 0x7610, R41 ;  /* 0x00007610ff297816 */ /* 0x000fe20000000029 */
[----:B------:R-:W4:Y:S01]  /*7b30*/  @P3 LDG.E.U16 R54, desc[UR22][R160.64] ;  /* 0x00000016a0363981 */ /* 0x000f22000c1e1500 */
[----:B------:R-:W-:-:S02]  /*7b40*/  LOP3.LUT R73, R73, R72, RZ, 0x3c, !PT ;  /* 0x0000004849497212 */ /* 0x000fc400078e3cff */
[----:B------:R-:W-:Y:S01]  /*7b50*/  PRMT R42, RZ, 0x7610, R42 ;  /* 0x00007610ff2a7816 */ /* 0x000fe2000000002a */
[----:B------:R-:W4:Y:S01]  /*7b60*/  @P3 LDG.E.U16 R55, desc[UR22][R152.64] ;  /* 0x0000001698373981 */ /* 0x000f22000c1e1500 */
[----:B------:R-:W-:Y:S02]  /*7b70*/  LOP3.LUT R158, R159, R158, RZ, 0x3c, !PT ;  /* 0x0000009e9f9e7212 */ /* 0x000fe400078e3cff */
[----:B------:R-:W-:Y:S01]  /*7b80*/  LOP3.LUT R157, R157, R156, RZ, 0x3c, !PT ;  /* 0x0000009c9d9d7212 */ /* 0x000fe200078e3cff */
[----:B------:R-:W4:Y:S01]  /*7b90*/  @P3 LDG.E.U16 R56, desc[UR22][R144.64] ;  /* 0x0000001690383981 */ /* 0x000f22000c1e1500 */
[----:B------:R-:W-:Y:S02]  /*7ba0*/  LOP3.LUT R77, R77, R76, RZ, 0x3c, !PT ;  /* 0x0000004c4d4d7212 */ /* 0x000fe400078e3cff */
[----:B------:R-:W-:Y:S01]  /*7bb0*/  LOP3.LUT R61, R61, R60, RZ, 0x3c, !PT ;  /* 0x0000003c3d3d7212 */ /* 0x000fe200078e3cff */
[----:B------:R-:W4:Y:S01]  /*7bc0*/  @P3 LDG.E.U16 R57, desc[UR22][R136.64] ;  /* 0x0000001688393981 */ /* 0x000f22000c1e1500 */
[----:B------:R-:W-:-:S02]  /*7bd0*/  LOP3.LUT R67, R67, R66, RZ, 0x3c, !PT ;  /* 0x0000004243437212 */ /* 0x000fc400078e3cff */
[----:B------:R-:W-:Y:S01]  /*7be0*/  LOP3.LUT R59, R59, R58, RZ, 0x3c, !PT ;  /* 0x0000003a3b3b7212 */ /* 0x000fe200078e3cff */
[----:B------:R-:W4:Y:S01]  /*7bf0*/  @P3 LDG.E.U16 R62, desc[UR22][R128.64] ;  /* 0x00000016803e3981 */ /* 0x000f22000c1e1500 */
[----:B------:R-:W-:Y:S02]  /*7c00*/  LOP3.LUT R159, R159, R158, RZ, 0x3c, !PT ;  /* 0x0000009e9f9f7212 */ /* 0x000fe400078e3cff */
[----:B------:R-:W-:Y:S01]  /*7c10*/  PRMT R43, RZ, 0x7610, R43 ;  /* 0x00007610ff2b7816 */ /* 0x000fe2000000002b */
[----:B------:R-:W4:Y:S01]  /*7c20*/  @P3 LDG.E.U16 R63, desc[UR22][R120.64] ;  /* 0x00000016783f3981 */ /* 0x000f22000c1e1500 */
[----:B------:R-:W-:Y:S02]  /*7c30*/  PRMT R44, RZ, 0x7610, R44 ;  /* 0x00007610ff2c7816 */ /* 0x000fe4000000002c */
[----:B------:R-:W-:Y:S01]  /*7c40*/  PRMT R6, RZ, 0x7610, R6 ;  /* 0x00007610ff067816 */ /* 0x000fe20000000006 */
[----:B------:R-:W4:Y:S01]  /*7c50*/  @P3 LDG.E.U16 R188, desc[UR22][R112.64] ;  /* 0x0000001670bc3981 */ /* 0x000f22000c1e1500 */
[----:B------:R-:W-:-:S02]  /*7c60*/  LOP3.LUT R70, R71, R70, RZ, 0x3c, !PT ;  /* 0x0000004647467212 */ /* 0x000fc400078e3cff */
[----:B------:R-:W-:Y:S01]  /*7c70*/  PRMT R7, RZ, 0x7610, R7 ;  /* 0x00007610ff077816 */ /* 0x000fe20000000007 */
[----:B------:R-:W4:Y:S01]  /*7c80*/  @P3 LDG.E.U16 R189, desc[UR22][R104.64] ;  /* 0x0000001668bd3981 */ /* 0x000f22000c1e1500 */
[----:B------:R-:W-:Y:S02]  /*7c90*/  LOP3.LUT R156, R157, R156, RZ, 0x3c, !PT ;  /* 0x0000009c9d9c7212 */ /* 0x000fe400078e3cff */
[----:B------:R-:W-:Y:S01]  /*7ca0*/  PRMT R8, RZ, 0x7610, R8 ;  /* 0x00007610ff087816 */ /* 0x000fe20000000008 */
[----:B------:R-:W4:Y:S01]  /*7cb0*/  @P3 LDG.E.U16 R190, desc[UR22][R96.64] ;  /* 0x0000001660be3981 */ /* 0x000f22000c1e1500 */
[----:B------:R-:W-:Y:S02]  /*7cc0*/  LOP3.LUT R76, R77, R76, RZ, 0x3c, !PT ;  /* 0x0000004c4d4c7212 */ /* 0x000fe400078e3cff */
        /* <DEDUP_REMOVED lines=30> */
[----:B------:R-:W-:Y:S01]  /*7eb0*/  SHF.R.S32.HI R5, RZ, 0x1f, R36 ;  /* 0x0000001fff057819 */ /* 0x000fe20000011424 */
[----:B------:R-:W4:Y:S01]  /*7ec0*/  @P3 LDG.E.U16 R37, desc[UR22][R134.64] ;  /* 0x0000001686253981 */ /* 0x000f22000c1e1500 */
[----:B------:R-:W-:Y:S02]  /*7ed0*/  LOP3.LUT R157, R157, R156, RZ, 0x3c, !PT ;  /* 0x0000009c9d9d7212 */ /* 0x000fe400078e3cff */
[----:B------:R-:W-:Y:S01]  /*7ee0*/  SHF.R.S32.HI R4, RZ, 0x6, R39 ;  /* 0x00000006ff047819 */ /* 0x000fe20000011427 */
[----:B------:R-:W4:Y:S01]  /*7ef0*/  @P3 LDG.E.U16 R40, desc[UR22][R126.64] ;  /* 0x000000167e283981 */ /* 0x000f22000c1e1500 */
[----:B------:R-:W-:Y:S01]  /*7f00*/  LOP3.LUT R77, R77, R76, RZ, 0x3c, !PT ;  /* 0x0000004c4d4d7212 */ /* 0x000fe200078e3cff */
[----:B------:R-:W-:Y:S01]  /*7f10*/  IMAD.SHL.U32 R204, R52, 0x40, RZ ;  /* 0x0000004034cc7824 */ /* 0x000fe200078e00ff */
[----:B------:R-:W0:Y:S01]  /*7f20*/  LDCU UR5, c[0x0][0x3a0] ;  /* 0x00007400ff0577ac */ /* 0x000e220008000800 */
[----:B------:R-:W4:Y:S01]  /*7f30*/  @P3 LDG.E.U16 R41, desc[UR22][R118.64] ;  /* 0x0000001676293981 */ /* 0x000f22000c1e1500 */
[----:B------:R-:W-:-:S03]  /*7f40*/  LOP3.LUT R61, R61, R60, RZ, 0x3c, !PT ;  /* 0x0000003c3d3d7212 */ /* 0x000fc600078e3cff */
[----:B------:R-:W4:Y:S01]  /*7f50*/  @P3 LDG.E.U16 R42, desc[UR22][R110.64] ;  /* 0x000000166e2a3981 */ /* 0x000f22000c1e1500 */
[----:B------:R-:W-:-:S03]  /*7f60*/  LOP3.LUT R59, R59, R58, RZ, 0x3c, !PT ;  /* 0x0000003a3b3b7212 */ /* 0x000fc600078e3cff */
[----:B------:R-:W4:Y:S04]  /*7f70*/  @P3 LDG.E.U16 R43, desc[UR22][R102.64] ;  /* 0x00000016662b3981 */ /* 0x000f28000c1e1500 */
        /* <DEDUP_REMOVED lines=20> */
[----:B------:R-:W4:Y:S01]  /*80c0*/  @P3 LDG.E.U16 R25, desc[UR22][R58.64] ;  /* 0x000000163a193981 */ /* 0x000f22000c1e1500 */
[----:B------:R-:W-:Y:S01]  /*80d0*/  SHF.L.U64.HI R39, R36, 0x1, R5 ;  /* 0x0000000124277819 */ /* 0x000fe20000010205 */
[----:B------:R-:W-:Y:S01]  /*80e0*/  IMAD.SHL.U32 R5, R218, 0x2, RZ ;  /* 0x00000002da057824 */ /* 0x000fe200078e00ff */
[----:B------:R-:W-:-:S04]  /*80f0*/  SGXT R36, R4, 0x1 ;  /* 0x000000010424781a */ /* 0x000fc80000000200 */
[----:B------:R-:W-:-:S04]  /*8100*/  LOP3.LUT R36, R5, 0x90, R36, 0x78, !PT ;  /* 0x0000009005247812 */ /* 0x000fc800078e7824 */
[----:B------:R-:W-:Y:S01]  /*8110*/  LOP3.LUT R205, R36, 0x20, RZ, 0x3c, !PT ;  /* 0x0000002024cd7812 */ /* 0x000fe200078e3cff */
[----:B------:R1:W-:Y:S01]  /*8120*/  STL [R1+0x6c], R204 ;  /* 0x00006ccc01007387 */ /* 0x0003e20000100800 */
[----:B------:R-:W-:Y:S01]  /*8130*/  IMAD.WIDE R38, R204, 0x2, R38 ;  /* 0x00000002cc267825 */ /* 0x000fe200078e0226 */
[----:B-1----:R-:W-:Y:S02]  /*8140*/  LOP3.LUT R204, R36, 0x40, RZ, 0x3c, !PT ;  /* 0x0000004024cc7812 */ /* 0x002fe400078e3cff */
[----:B--2---:R-:W-:Y:S04]  /*8150*/  STS.U16 [R36+UR9], R191 ;  /* 0x000000bf24007988 */ /* 0x004fe80008000409 */
[----:B---3--:R-:W-:Y:S04]  /*8160*/  STS.U16 [R36+UR9+0x400], R192 ;  /* 0x000400c024007988 */ /* 0x008fe80008000409 */
[----:B----4-:R-:W-:Y:S04]  /*8170*/  STS.U16 [R36+UR9+0x800], R193 ;  /* 0x000800c124007988 */ /* 0x010fe80008000409 */
[----:B------:R-:W-:Y:S04]  /*8180*/  STS.U16 [R36+UR9+0xc00], R194 ;  /* 0x000c00c224007988 */ /* 0x000fe80008000409 */
        /* <DEDUP_REMOVED lines=34> */
[----:B------:R1:W-:Y:S04]  /*83b0*/  STS.U16 [R204+UR9+0x1a00], R37 ;  /* 0x001a0025cc007988 */ /* 0x0003e80008000409 */
[----:B------:R-:W-:Y:S04]  /*83c0*/  STS.U16 [R204+UR9+0x1e00], R40 ;  /* 0x001e0028cc007988 */ /* 0x000fe80008000409 */
[----:B------:R-:W-:Y:S01]  /*83d0*/  STS.U16 [R204+UR9+0x2200], R41 ;  /* 0x00220029cc007988 */ /* 0x000fe20008000409 */
[----:B------:R-:W-:-:S03]  /*83e0*/  IADD3 R4, P1, PT, R38, UR12, RZ ;  /* 0x0000000c26047c10 */ /* 0x000fc6000ff3e0ff */
[----:B------:R-:W-:Y:S01]  /*83f0*/  STS.U16 [R204+UR9+0x2600], R42 ;  /* 0x0026002acc007988 */ /* 0x000fe20008000409 */
[----:B-1----:R-:W-:-:S03]  /*8400*/  LOP3.LUT R37, R36, 0x60, RZ, 0x3c, !PT ;  /* 0x0000006024257812 */ /* 0x002fc600078e3cff */
[----:B------:R-:W-:Y:S01]  /*8410*/  STS.U16 [R204+UR9+0x2a00], R43 ;  /* 0x002a002bcc007988 */ /* 0x000fe20008000409 */
[----:B0-----:R-:W-:-:S03]  /*8420*/  UIADD3 UR12, UPT, UPT, UR5, 0x3f, URZ ;  /* 0x0000003f050c7890 */ /* 0x001fc6000fffe0ff */
[----:B------:R-:W-:Y:S04]  /*8430*/  STS.U16 [R204+UR9+0x2e00], R44 ;  /* 0x002e002ccc007988 */ /* 0x000fe80008000409 */
[----:B------:R-:W-:Y:S04]  /*8440*/  STS.U16 [R204+UR9+0x3200], R6 ;  /* 0x00320006cc007988 */ /* 0x000fe80008000409 */
[----:B------:R0:W-:Y:S01]  /*8450*/  STS.U16 [R204+UR9+0x3600], R7 ;  /* 0x00360007cc007988 */ /* 0x0001e20008000409 */
[----:B------:R-:W-:-:S03]  /*8460*/  USHF.R.S32.HI UR7, URZ, 0x1f, UR12 ;  /* 0x0000001fff077899 */ /* 0x000fc6000801140c */
[----:B------:R-:W-:Y:S04]  /*8470*/  STS.U16 [R204+UR9+0x3a00], R8 ;  /* 0x003a0008cc007988 */ /* 0x000fe80008000409 */
[----:B------:R1:W-:Y:S01]  /*8480*/  STS.U16 [R204+UR9+0x3e00], R9 ;  /* 0x003e0009cc007988 */ /* 0x0003e20008000409 */
[----:B0-----:R-:W-:-:S03]  /*8490*/  SHF.R.S32.HI R7, RZ, 0x1f, R52 ;  /* 0x0000001fff077819 */ /* 0x001fc60000011434 */
[----:B------:R-:W-:Y:S04]  /*84a0*/  STS.U16 [R37+UR9+0x300], R10 ;  /* 0x0003000a25007988 */ /* 0x000fe80008000409 */
[----:B------:R-:W-:Y:S01]  /*84b0*/  STS.U16 [R37+UR9+0x700], R11 ;  /* 0x0007000b25007988 */ /* 0x000fe20008000409 */
[----:B-1----:R-:W-:-:S03]  /*84c0*/  IMAD.MOV.U32 R204, RZ, RZ, R216 ;  /* 0x000000ffffcc7224 */ /* 0x002fc600078e00d8 */
[----:B------:R-:W-:Y:S01]  /*84d0*/  STS.U16 [R37+UR9+0xb00], R12 ;  /* 0x000b000c25007988 */ /* 0x000fe20008000409 */
[----:B------:R-:W-:-:S03]  /*84e0*/  IMAD R216, R52, 0xf, RZ ;  /* 0x0000000f34d87824 */ /* 0x000fc600078e02ff */
[----:B------:R-:W-:Y:S01]  /*84f0*/  STS.U16 [R37+UR9+0xf00], R13 ;  /* 0x000f000d25007988 */ /* 0x000fe20008000409 */
[----:B------:R-:W-:-:S03]  /*8500*/  SHF.L.U64.HI R6, R52, 0x1, R7 ;  /* 0x0000000134067819 */ /* 0x000fc60000010207 */
        /* <DEDUP_REMOVED lines=11> */
[----:B------:R0:W-:Y:S01]  /*85c0*/  STS.U16 [R37+UR9+0x3f00], R25 ;  /* 0x003f001925007988 */ /* 0x0001e20008000409 */
[----:B------:R1:W-:Y:S06]  /*85d0*/  MEMBAR.ALL.CTA ;  /* 0x0000000000007992 */ /* 0x0003ec0000008000 */
[----:B-1----:R-:W1:Y:S01]  /*85e0*/  FENCE.VIEW.ASYNC.S ;  /* 0x00000000000073c6 */ /* 0x002e620000000000 */
[----:B------:R-:W-:Y:S01]  /*85f0*/  ULEA.HI UR7, UR7, UR12, URZ, 0x6 ;  /* 0x0000000c07077291 */ /* 0x000fe2000f8f30ff */
[----:B------:R-:W-:Y:S01]  /*8600*/  IMAD.MOV.U32 R208, RZ, RZ, R209 ;  /* 0x000000ffffd07224 */ /* 0x000fe200078e00d1 */
[----:B------:R-:W-:Y:S01]  /*8610*/  UIADD3 UR5, UPT, UPT, UR9, 0x4000, URZ ;  /* 0x0000400009057890 */ /* 0x000fe2000fffe0ff */
[----:B------:R2:W-:Y:S01]  /*8620*/  STL [R1], R216 ;  /* 0x000000d801007387 */ /* 0x0005e20000100800 */
[----:B------:R-:W-:Y:S01]  /*8630*/  ISETP.NE.U32.AND P0, PT, R203, RZ, PT ;  /* 0x000000ffcb00720c */ /* 0x000fe20003f05070 */
[----:B------:R-:W-:-:S02]  /*8640*/  USHF.R.S32.HI UR7, URZ, 0x6, UR7 ;  /* 0x00000006ff077899 */ /* 0x000fc40008011407 */
[----:B------:R2:W-:Y:S01]  /*8650*/  STL [R1+0x68], R6 ;  /* 0x0000680601007387 */ /* 0x0005e20000100800 */
[----:B------:R-:W-:Y:S01]  /*8660*/  IADD3.X R5, PT, PT, R39, UR13, RZ, P1, !PT ;  /* 0x0000000d27057c10 */ /* 0x000fe20008ffe4ff */
[----:B------:R-:W-:Y:S01]  /*8670*/  USHF.R.U32.HI UR5, URZ, 0x4, UR5 ;  /* 0x00000004ff057899 */ /* 0x000fe20008011605 */
[----:B------:R-:W-:Y:S01]  /*8680*/  ISETP.LT.OR P1, PT, R208, 0x40, P0 ;  /* 0x00000040d000780c */ /* 0x000fe20000721670 */
[----:B------:R-:W-:Y:S02]  /*8690*/  UISETP.LT.AND UP1, UPT, UR7, 0x1, UPT ;  /* 0x000000010700788c */ /* 0x000fe4000bf21270 */
[----:B------:R-:W-:Y:S02]  /*86a0*/  USGXT.U32 UR19, UR5, 0xe ;  /* 0x0000000e0513789a */ /* 0x000fe40008000000 */
[----:B------:R-:W-:Y:S02]  /*86b0*/  USEL UR5, UR7, 0x1, !UP1 ;  /* 0x0000000107057887 */ /* 0x000fe4000c800000 */
[----:B------:R-:W-:-:S02]  /*86c0*/  UIADD3 UR14, UP1, UPT, UR19, 0x2, URZ ;  /* 0x00000002130e7890 */ /* 0x000fc4000ff3e0ff */
[----:B------:R-:W-:Y:S01]  /*86d0*/  UIADD3 UR7, UPT, UPT, UR5, -0x1, URZ ;  /* 0xffffffff05077890 */ /* 0x000fe2000fffe0ff */
[----:B------:R-:W-:Y:S01]  /*86e0*/  IMAD.MOV.U32 R205, RZ, RZ, R215 ;  /* 0x000000ffffcd7224 */ /* 0x000fe200078e00d7 */
[----:B------:R-:W-:Y:S01]  /*86f0*/  UMOV UR4, URZ ;  /* 0x000000ff00047c82 */ /* 0x000fe20008000000 */
[----:B------:R-:W-:Y:S01]  /*8700*/  IMAD.MOV.U32 R207, RZ, RZ, R212 ;  /* 0x000000ffffcf7224 */ /* 0x000fe200078e00d4 */
[----:B------:R-:W-:Y:S01]  /*8710*/  UIADD3.X UR15, UPT, UPT, UR4, 0x40004040, URZ, UP1, !UPT ;  /* 0x40004040040f7890 */ /* 0x000fe20008ffe4ff */
[C---:B------:R-:W-:Y:S02]  /*8720*/  IMAD.SHL.U32 R252, R52.reuse, 0x10, RZ ;  /* 0x0000001034fc7824 */ /* 0x040fe400078e00ff */
[C---:B------:R-:W-:Y:S02]  /*8730*/  IMAD R251, R52.reuse, 0x11, RZ ;  /* 0x0000001134fb7824 */ /* 0x040fe400078e02ff */
[C---:B------:R-:W-:Y:S02]  /*8740*/  IMAD R250, R52.reuse, 0x12, RZ ;  /* 0x0000001234fa7824 */ /* 0x040fe400078e02ff */
[----:B------:R-:W-:-:S02]  /*8750*/  IMAD R249, R52, 0x13, RZ ;  /* 0x0000001334f97824 */ /* 0x000fc400078e02ff */
[C---:B------:R-:W-:Y:S02]  /*8760*/  IMAD R248, R52.reuse, 0x14, RZ ;  /* 0x0000001434f87824 */ /* 0x040fe400078e02ff */
[C---:B------:R-:W-:Y:S02]  /*8770*/  IMAD R247, R52.reuse, 0x15, RZ ;  /* 0x0000001534f77824 */ /* 0x040fe400078e02ff */
[C---:B------:R-:W-:Y:S02]  /*8780*/  IMAD R246, R52.reuse, 0x16, RZ ;  /* 0x0000001634f67824 */ /* 0x040fe400078e02ff */
        /* <DEDUP_REMOVED lines=9> */
[C---:B------:R-:W-:Y:S02]  /*8820*/  IMAD.SHL.U32 R236, R52.reuse, 0x20, RZ ;  /* 0x0000002034ec7824 */ /* 0x040fe400078e00ff */
        /* <DEDUP_REMOVED lines=12> */
[C---:B------:R-:W-:Y:S01]  /*88f0*/  IMAD R221, R52.reuse, 0x2d, RZ ;  /* 0x0000002d34dd7824 */ /* 0x040fe200078e02ff */
[----:B------:R-:W-:Y:S01]  /*8900*/  UMOV UR6, URZ ;  /* 0x000000ff00067c82 */ /* 0x000fe20008000000 */
[----:B------:R-:W-:Y:S02]  /*8910*/  UISETP.NE.U32.AND UP1, UPT, UR7, URZ, UPT ;  /* 0x000000ff0700728c */ /* 0x000fe4000bf25070 */
[----:B------:R-:W-:Y:S01]  /*8920*/  UIADD3 UR18, UPT, UPT, UR8, 0x80, URZ ;  /* 0x0000008008127890 */ /* 0x000fe2000fffe0ff */
[----:B------:R-:W-:Y:S01]  /*8930*/  IMAD.SHL.U32 R38, R53, 0x40, RZ ;  /* 0x0000004035267824 */ /* 0x000fe200078e00ff */
[----:B------:R-:W-:Y:S01]  /*8940*/  SHF.R.S32.HI R198, RZ, 0x1f, R2 ;  /* 0x0000001fffc67819 */ /* 0x000fe20000011402 */
[C---:B------:R-:W-:Y:S01]  /*8950*/  IMAD R218, R52.reuse, 0x2e, RZ ;  /* 0x0000002e34da7824 */ /* 0x040fe200078e02ff */
        /* <DEDUP_REMOVED lines=33> */
[----:B------:R-:W-:Y:S01]  /*8b70*/  IMAD R51, R52, 0x3f, RZ ;  /* 0x0000003f34337824 */ /* 0x000fe200078e02ff */
[----:B------:R-:W-:-:S02]  /*8b80*/  SHF.R.S32.HI R52, RZ, 0x1f, R248 ;  /* 0x0000001fff347819 */ /* 0x000fc400000114f8 */
[----:B------:R-:W-:Y:S02]  /*8b90*/  SHF.R.S32.HI R35, RZ, 0x1f, R247 ;  /* 0x0000001fff237819 */ /* 0x000fe400000114f7 */
[----:B------:R-:W-:Y:S02]  /*8ba0*/  SHF.R.S32.HI R34, RZ, 0x1f, R246 ;  /* 0x0000001fff227819 */ /* 0x000fe400000114f6 */
[----:B------:R-:W-:Y:S02]  /*8bb0*/  SHF.R.S32.HI R33, RZ, 0x1f, R245 ;  /* 0x0000001fff217819 */ /* 0x000fe400000114f5 */
[----:B------:R-:W-:Y:S02]  /*8bc0*/  SHF.R.S32.HI R32, RZ, 0x1f, R244 ;  /* 0x0000001fff207819 */ /* 0x000fe400000114f4 */
[----:B------:R-:W-:Y:S02]  /*8bd0*/  SHF.R.S32.HI R31, RZ, 0x1f, R243 ;  /* 0x0000001fff1f7819 */ /* 0x000fe400000114f3 */
[----:B------:R-:W-:-:S02]  /*8be0*/  SHF.R.S32.HI R30, RZ, 0x1f, R242 ;  /* 0x0000001fff1e7819 */ /* 0x000fc400000114f2 */
[----:B------:R-:W-:Y:S02]  /*8bf0*/  SHF.R.S32.HI R29, RZ, 0x1f, R241 ;  /* 0x0000001fff1d7819 */ /* 0x000fe400000114f1 */
[----:B------:R-:W-:Y:S02]  /*8c00*/  SHF.R.S32.HI R28, RZ, 0x1f, R240 ;  /* 0x0000001fff1c7819 */ /* 0x000fe400000114f0 */
[----:B------:R-:W-:Y:S02]  /*8c10*/  SHF.R.S32.HI R27, RZ, 0x1f, R239 ;  /* 0x0000001fff1b7819 */ /* 0x000fe400000114ef */
[----:B------:R-:W-:Y:S02]  /*8c20*/  SHF.R.S32.HI R26, RZ, 0x1f, R238 ;  /* 0x0000001fff1a7819 */ /* 0x000fe400000114ee */
[----:B0-----:R-:W-:Y:S02]  /*8c30*/  SHF.R.S32.HI R25, RZ, 0x1f, R237 ;  /* 0x0000001fff197819 */ /* 0x001fe400000114ed */
        /* <DEDUP_REMOVED lines=11> */
[----:B------:R-:W-:Y:S02]  /*8cf0*/  SHF.R.S32.HI R13, RZ, 0x1f, R225 ;  /* 0x0000001fff0d7819 */ /* 0x000fe400000114e1 */
[----:B------:R-:W-:-:S02]  /*8d00*/  SHF.R.S32.HI R12, RZ, 0x1f, R224 ;  /* 0x0000001fff0c7819 */ /* 0x000fc400000114e0 */
[----:B------:R-:W-:Y:S01]  /*8d10*/  SHF.R.S32.HI R11, RZ, 0x1f, R221 ;  /* 0x0000001fff0b7819 */ /* 0x000fe200000114dd */
[----:B-1----:R-:W-:Y:S06]  /*8d20*/  BAR.SYNC.DEFER_BLOCKING 0x0 ;  /* 0x0000000000007b1d */ /* 0x002fec0000010000 */
[----:B--2---:R-:W-:Y:S05]  /*8d30*/  @P1 BRA `(.L_x_7) ;  /* 0x0000000000701947 */ /* 0x004fea0003800000 */
[----:B------:R-:W-:Y:S01]  /*8d40*/  USHF.R.U32.HI UR12, URZ, 0x4, UR9 ;  /* 0x00000004ff0c7899 */ /* 0x000fe20008011609 */
[----:B------:R-:W-:Y:S01]  /*8d50*/  UMOV UR4, URZ ;  /* 0x000000ff00047c82 */ /* 0x000fe20008000000 */
[----:B------:R-:W-:Y:S02]  /*8d60*/  UIADD3 UR16, UPT, UPT, UR8, 0x88, URZ ;  /* 0x0000008808107890 */ /* 0x000fe4000fffe0ff */
[----:B------:R-:W-:Y:S02]  /*8d70*/  USGXT.U32 UR12, UR12, 0xe ;  /* 0x0000000e0c0c789a */ /* 0x000fe40008000000 */
[----:B------:R-:W-:Y:S02]  /*8d80*/  UIADD3 UR17, UPT, UPT, UR8, 0x90, URZ ;  /* 0x0000009008117890 */ /* 0x000fe4000fffe0ff */
[----:B------:R-:W-:Y:S02]  /*8d90*/  UIADD3 UR28, UP2, UPT, UR12, 0x2, URZ ;  /* 0x000000020c1c7890 */ /* 0x000fe4000ff5e0ff */
[----:B------:R-:W-:-:S02]  /*8da0*/  UIADD3 UR26, UPT, UPT, UR8, 0x98, URZ ;  /* 0x00000098081a7890 */ /* 0x000fc4000fffe0ff */
[----:B------:R-:W-:Y:S01]  /*8db0*/  UIADD3.X UR29, UPT, UPT, UR4, 0x40004040, URZ, UP2, !UPT ;  /* 0x40004040041d7890 */ /* 0x000fe200097fe4ff */
[----:B------:R-:W-:Y:S01]  /*8dc0*/  UMOV UR30, 0x0 ;  /* 0x00000000001e7882 */ /* 0x000fe20000000000 */
[----:B------:R-:W-:Y:S02]  /*8dd0*/  UMOV UR31, 0x8200010 ;  /* 0x08200010001f7882 */ /* 0x000fe40000000000 */
[----:B------:R-:W-:Y:S02]  /*8de0*/  UIADD3.64 UR20, UPT, UPT, UR28, 0x2, URZ ;  /* 0x000000021c147897 */ /* 0x000fe4000fffe0ff */
[----:B------:R-:W-:Y:S01]  /*8df0*/  UIADD3.64 UR24, UPT, UPT, UR28, 0x4, URZ ;  /* 0x000000041c187897 */ /* 0x000fe2000fffe0ff */
[----:B------:R-:W-:Y:S01]  /*8e00*/  UMOV UR13, 0x40004040 ;  /* 0x40004040000d7882 */ /* 0x000fe20000000000 */
[----:B------:R-:W-:Y:S01]  /*8e10*/  UMOV UR32, 0x0 ;  /* 0x0000000000207882 */ /* 0x000fe20000000000 */
[----:B------:R-:W-:Y:S01]  /*8e20*/  UMOV UR33, 0x8200010 ;  /* 0x0820001000217882 */ /* 0x000fe20000000000 */
[----:B------:R-:W-:Y:S01]  /*8e30*/  UMOV UR34, 0x0 ;  /* 0x0000000000227882 */ /* 0x000fe20000000000 */
[----:B------:R-:W-:Y:S01]  /*8e40*/  UMOV UR35, 0x8200010 ;  /* 0x0820001000237882 */ /* 0x000fe20000000000 */
[----:B------:R-:W-:Y:S01]  /*8e50*/  UMOV UR4, UR11 ;  /* 0x0000000b00047c82 */ /* 0x000fe20008000000 */
[----:B------:R-:W-:Y:S01]  /*8e60*/  UMOV UR5, URZ ;  /* 0x000000ff00057c82 */ /* 0x000fe20008000000 */
[----:B------:R0:W-:Y:S01]  /*8e70*/  UTCHMMA tmem[UR18], gdesc[UR12], tmem[UR8], tmem[UR30], idesc[UR31], !UPT ;  /* 0x00ff1e0c120079ea */ /* 0x0001e2000f800008 */
[----:B------:R-:W-:Y:S01]  /*8e80*/  UMOV UR36, 0x0 ;  /* 0x0000000000247882 */ /* 0x000fe20000000000 */
[----:B------:R-:W-:Y:S01]  /*8e90*/  UMOV UR37, 0x8200010 ;  /* 0x0820001000257882 */ /* 0x000fe20000000000 */
[----:B------:R0:W-:Y:S01]  /*8ea0*/  UTCHMMA tmem[UR16], gdesc[UR28], tmem[UR8], tmem[UR32], idesc[UR33], UPT ;  /* 0x00ff201c100079ea */ /* 0x0001e2000b800008 */
[----:B------:R-:W-:Y:S01]  /*8eb0*/  UMOV UR4, UR4 ;  /* 0x0000000400047c82 */ /* 0x000fe20008000000 */
[----:B------:R0:W-:Y:S01]  /*8ec0*/  UTCHMMA tmem[UR17], gdesc[UR20], tmem[UR8], tmem[UR34], idesc[UR35], UPT ;  /* 0x00ff2214110079ea */ /* 0x0001e2000b800008 */
[----:B------:R0:W-:Y:S01]  /*8ed0*/  UTCHMMA tmem[UR26], gdesc[UR24], tmem[UR8], tmem[UR36], idesc[UR37], UPT ;  /* 0x00ff24181a0079ea */ /* 0x0001e2000b800008 */
[----:B------:R0:W-:Y:S01]  /*8ee0*/  UTCBAR [UR4], URZ ;  /* 0x000000ff040073e9 */ /* 0x0001e200080000ff */
[----:B------:R-:W-:Y:S01]  /*8ef0*/  NOP ;  /* 0x0000000000007918 */ /* 0x000fe20000000000 */
.L_x_7:
        /* <DEDUP_REMOVED lines=17> */
[----:B------:R-:W-:Y:S01]  /*9010*/  SHF.R.S32.HI R214, RZ, 0x1f, R51 ;  /* 0x0000001fffd67819 */ /* 0x000fe20000011433 */
[----:B------:R-:W-:Y:S06]  /*9020*/  BRA.U !UP1, `(.L_x_8) ;  /* 0x0000003509d87547 */ /* 0x000fec000b800000 */
[----:B------:R1:W-:Y:S04]  /*9030*/  STL [R1+0x80], R36 ;  /* 0x0000802401007387 */ /* 0x0003e80000100800 */
[----:B-1----:R-:W2:Y:S04]  /*9040*/  LDL R36, [R1+0x40] ;  /* 0x0000400001247983 */ /* 0x002ea80000100800 */
[----:B------:R1:W-:Y:S04]  /*9050*/  STL [R1+0x7c], R3 ;  /* 0x00007c0301007387 */ /* 0x0003e80000100800 */
[----:B-1----:R-:W3:Y:S04]  /*9060*/  LDL R3, [R1+0x3c] ;  /* 0x00003c0001037983 */ /* 0x002ee80000100800 */
[----:B------:R1:W-:Y:S04]  /*9070*/  STL [R1+0x78], R0 ;  /* 0x0000780001007387 */ /* 0x0003e80000100800 */
[----:B-1----:R-:W4:Y:S01]  /*9080*/  LDL R0, [R1+0x38] ;  /* 0x0000380001007983 */ /* 0x002f220000100800 */
[----:B------:R-:W-:Y:S01]  /*9090*/  SHF.L.U64.HI R198, R2, 0x1, R198 ;  /* 0x0000000102c67819 */ /* 0x000fe200000102c6 */
[----:B0-----:R-:W-:-:S02]  /*90a0*/  UIADD3.64 UR24, UPT, UPT, UR14, 0x2, URZ ;  /* 0x000000020e187897 */ /* 0x001fc4000fffe0ff */
[----:B------:R-:W-:-:S03]  /*90b0*/  UIADD3.64 UR26, UPT, UPT, UR14, 0x4, URZ ;  /* 0x000000040e1a7897 */ /* 0x000fc6000fffe0ff */
[----:B------:R-:W4:Y:S01]  /*90c0*/  LDL R198, [R1+0x2c] ;  /* 0x00002c0001c67983 */ /* 0x000f220000100800 */
[----:B--2---:R-:W-:-:S03]  /*90d0*/  SHF.L.U64.HI R197, R36, 0x1, R197 ;  /* 0x0000000124c57819 */ /* 0x004fc600000102c5 */
[----:B------:R0:W5:Y:S04]  /*90e0*/  LDL.LU R36, [R1+0x80] ;  /* 0x0000800001247983 */ /* 0x0001680000300800 */
[----:B------:R1:W-:Y:S01]  /*90f0*/  STL [R1+0x14], R197 ;  /* 0x000014c501007387 */ /* 0x0003e20000100800 */
[----:B---3--:R-:W-:-:S03]  /*9100*/  SHF.L.U64.HI R196, R3, 0x1, R196 ;  /* 0x0000000103c47819 */ /* 0x008fc600000102c4 */
[----:B-1----:R-:W2:Y:S04]  /*9110*/  LDL R197, [R1+0x30] ;  /* 0x0000300001c57983 */ /* 0x002ea80000100800 */
[----:B------:R0:W5:Y:S04]  /*9120*/  LDL.LU R3, [R1+0x7c] ;  /* 0x00007c0001037983 */ /* 0x0001680000300800 */
[----:B------:R1:W-:Y:S01]  /*9130*/  STL [R1+0x18], R196 ;  /* 0x000018c401007387 */ /* 0x0003e20000100800 */
[----:B----4-:R-:W-:-:S03]  /*9140*/  SHF.L.U64.HI R195, R0, 0x1, R195 ;  /* 0x0000000100c37819 */ /* 0x010fc600000102c3 */
[----:B-1----:R-:W3:Y:S04]  /*9150*/  LDL R196, [R1+0x34] ;  /* 0x0000340001c47983 */ /* 0x002ee80000100800 */
[----:B------:R0:W5:Y:S04]  /*9160*/  LDL.LU R0, [R1+0x78] ;  /* 0x0000780001007983 */ /* 0x0001680000300800 */
[----:B------:R1:W-:Y:S04]  /*9170*/  STL [R1+0x1c], R195 ;  /* 0x00001cc301007387 */ /* 0x0003e80000100800 */
[----:B-1----:R-:W4:Y:S01]  /*9180*/  LDL R195, [R1+0x10] ;  /* 0x0000100001c37983 */ /* 0x002f220000100800 */
[----:B------:R-:W-:Y:S01]  /*9190*/  UMOV UR5, UR7 ;  /* 0x0000000700057c82 */ /* 0x000fe20008000000 */
[----:B------:R-:W-:Y:S01]  /*91a0*/  UMOV UR20, 0x1 ;  /* 0x0000000100147882 */ /* 0x000fe20000000000 */
[----:B------:R-:W-:Y:S01]  /*91b0*/  UMOV UR4, URZ ;  /* 0x000000ff00047c82 */ /* 0x000fe20008000000 */
[----:B----4-:R-:W-:-:S02]  /*91c0*/  SHF.L.U64.HI R195, R195, 0x1, R194 ;  /* 0x00000001c3c37819 */ /* 0x010fc400000102c2 */
[----:B---3--:R-:W-:Y:S02]  /*91d0*/  SHF.L.U64.HI R194, R196, 0x1, R193 ;  /* 0x00000001c4c27819 */ /* 0x008fe400000102c1 */
[----:B--2---:R-:W-:Y:S01]  /*91e0*/  SHF.L.U64.HI R193, R197, 0x1, R192 ;  /* 0x00000001c5c17819 */ /* 0x004fe200000102c0 */
[----:B------:R0:W-:Y:S01]  /*91f0*/  STL [R1+0x20], R195 ;  /* 0x000020c301007387 */ /* 0x0001e20000100800 */
[----:B------:R-:W-:Y:S02]  /*9200*/  SHF.L.U64.HI R192, R198, 0x1, R191 ;  /* 0x00000001c6c07819 */ /* 0x000fe400000102bf */
[----:B------:R-:W-:Y:S01]  /*9210*/  SHF.L.U64.HI R191, R223, 0x1, R190 ;  /* 0x00000001dfbf7819 */ /* 0x000fe200000102be */
[----:B------:R0:W-:Y:S01]  /*9220*/  STL [R1+0x44], R194 ;  /* 0x000044c201007387 */ /* 0x0001e20000100800 */
[----:B------:R-:W-:Y:S02]  /*9230*/  SHF.L.U64.HI R190, R222, 0x1, R189 ;  /* 0x00000001debe7819 */ /* 0x000fe400000102bd */
[----:B------:R-:W-:Y:S01]  /*9240*/  SHF.L.U64.HI R189, R220, 0x1, R188 ;  /* 0x00000001dcbd7819 */ /* 0x000fe200000102bc */
[----:B------:R0:W-:Y:S01]  /*9250*/  STL [R1+0x48], R193 ;  /* 0x000048c101007387 */ /* 0x0001e20000100800 */
[----:B------:R-:W-:-:S02]  /*9260*/  SHF.L.U64.HI R188, R219, 0x1, R63 ;  /* 0x00000001dbbc7819 */ /* 0x000fc4000001023f */
[----:B------:R-:W-:Y:S01]  /*9270*/  SHF.L.U64.HI R63, R217, 0x1, R62 ;  /* 0x00000001d93f7819 */ /* 0x000fe2000001023e */
        /* <DEDUP_REMOVED lines=10> */
[----:B------:R-:W-:Y:S01]  /*9320*/  SHF.L.U64.HI R52, R247, 0x1, R35 ;  /* 0x00000001f7347819 */ /* 0x000fe20000010223 */
[----:B------:R-:W-:Y:S01]  /*9330*/  IMAD.MOV.U32 R52, RZ, RZ, R4 ;  /* 0x000000ffff347224 */ /* 0x000fe200078e0004 */
[----:B------:R-:W-:Y:S01]  /*9340*/  SHF.L.U64.HI R35, R246, 0x1, R34 ;  /* 0x00000001f6237819 */ /* 0x000fe20000010222 */
[----:B------:R0:W-:Y:S01]  /*9350*/  STL [R1+0x5c], R188 ;  /* 0x00005cbc01007387 */ /* 0x0001e20000100800 */
[----:B------:R-:W-:Y:S01]  /*9360*/  SHF.L.U64.HI R34, R245, 0x1, R33 ;  /* 0x00000001f5227819 */ /* 0x000fe20000010221 */
[----:B------:R-:W-:Y:S01]  /*9370*/  IMAD.MOV.U32 R53, RZ, RZ, R5 ;  /* 0x000000ffff357224 */ /* 0x000fe200078e0005 */
[----:B------:R-:W-:Y:S01]  /*9380*/  SHF.L.U64.HI R33, R244, 0x1, R32 ;  /* 0x00000001f4217819 */ /* 0x000fe20000010220 */
[----:B------:R0:W-:Y:S01]  /*9390*/  STL [R1+0x60], R63 ;  /* 0x0000603f01007387 */ /* 0x0001e20000100800 */
[----:B------:R-:W-:-:S02]  /*93a0*/  SHF.L.U64.HI R32, R243, 0x1, R31 ;  /* 0x00000001f3207819 */ /* 0x000fc4000001021f */
[----:B------:R-:W-:Y:S01]  /*93b0*/  SHF.L.U64.HI R31, R242, 0x1, R30 ;  /* 0x00000001f21f7819 */ /* 0x000fe2000001021e */
[----:B------:R0:W-:Y:S01]  /*93c0*/  STL [R1+0x64], R62 ;  /* 0x0000643e01007387 */ /* 0x0001e20000100800 */
[----:B------:R-:W-:Y:S02]  /*93d0*/  SHF.L.U64.HI R30, R241, 0x1, R29 ;  /* 0x00000001f11e7819 */ /* 0x000fe4000001021d */
[----:B------:R-:W-:Y:S02]  /*93e0*/  SHF.L.U64.HI R29, R240, 0x1, R28 ;  /* 0x00000001f01d7819 */ /* 0x000fe4000001021c */
[----:B------:R-:W-:Y:S02]  /*93f0*/  SHF.L.U64.HI R28, R239, 0x1, R27 ;  /* 0x00000001ef1c7819 */ /* 0x000fe4000001021b */
[----:B------:R-:W-:Y:S02]  /*9400*/  SHF.L.U64.HI R27, R238, 0x1, R26 ;  /* 0x00000001ee1b7819 */ /* 0x000fe4000001021a */
[----:B------:R-:W-:-:S02]  /*9410*/  SHF.L.U64.HI R26, R237, 0x1, R25 ;  /* 0x00000001ed1a7819 */ /* 0x000fc40000010219 */
[----:B------:R-:W-:Y:S02]  /*9420*/  SHF.L.U64.HI R25, R236, 0x1, R24 ;  /* 0x00000001ec197819 */ /* 0x000fe40000010218 */
        /* <DEDUP_REMOVED lines=30> */
[----:B0-----:R-:W-:-:S07]  /*9610*/  SHF.L.U64.HI R6, R51, 0x1, R214 ;  /* 0x0000000133067819 */ /* 0x001fce00000102d6 */
.L_x_11:
[----:B------:R-:W2:Y:S01]  /*9620*/  LDL R9, [R1+0x68] ;  /* 0x0000680001097983 */ /* 0x000ea20000100800 */
[C---:B-----5:R-:W-:Y:S02]  /*9630*/  ISETP.GT.AND P5, PT, R3.reuse, 0x1, PT ;  /* 0x000000010300780c */ /* 0x060fe40003fa4270 */
[----:B------:R-:W-:Y:S02]  /*9640*/  IADD3 R8, P1, PT, R2, R52, RZ ;  /* 0x0000003402087210 */ /* 0x000fe40007f3e0ff */
[----:B------:R-:W-:Y:S02]  /*9650*/  PRMT R4, RZ, 0x7610, R4 ;  /* 0x00007610ff047816 */ /* 0x000fe40000000004 */
[----:B------:R-:W-:Y:S01]  /*9660*/  ISETP.GT.AND P3, PT, R3, 0x2, PT ;  /* 0x000000020300780c */ /* 0x000fe20003f64270 */
[----:B--2---:R-:W-:-:S06]  /*9670*/  IMAD.X R9, R53, 0x1, R9, P1 ;  /* 0x0000000135097824 */ /* 0x004fcc00008e0609 */
[----:B------:R0:W5:Y:S04]  /*9680*/  @P5 LDG.E.U16 R4, desc[UR22][R8.64] ;  /* 0x0000001608045981 */ /* 0x000168000c1e1500 */
[----:B------:R-:W0:Y:S01]  /*9690*/  LDL R9, [R1+0x40] ;  /* 0x0000400001097983 */ /* 0x000e220000100800 */
[----:B------:R-:W-:Y:S02]  /*96a0*/  SHF.R.S32.HI R7, RZ, 0x1f, R2 ;  /* 0x0000001fff077819 */ /* 0x000fe40000011402 */
[C---:B------:R-:W-:Y:S02]  /*96b0*/  LEA R6, P4, R2.reuse, R52, 0x1 ;  /* 0x0000003402067211 */ /* 0x040fe400078808ff */
[----:B------:R-:W-:Y:S02]  /*96c0*/  SHF.L.U64.HI R7, R2, 0x1, R7 ;  /* 0x0000000102077819 */ /* 0x000fe40000010207 */
[----:B------:R-:W-:-:S03]  /*96d0*/  PRMT R5, RZ, 0x7610, R5 ;  /* 0x00007610ff057816 */ /* 0x000fc60000000005 */
[----:B------:R-:W-:Y:S01]  /*96e0*/  IMAD.X R7, R53, 0x1, R7, P4 ;  /* 0x0000000135077824 */ /* 0x000fe200020e0607 */
[----:B------:R-:W-:-:S04]  /*96f0*/  ISETP.GT.AND P1, PT, R3, 0x3, PT ;  /* 0x000000030300780c */ /* 0x000fc80003f24270 */
[----:B------:R1:W2:Y:S01]  /*9700*/  @P3 LDG.E.U16 R5, desc[UR22][R6.64] ;  /* 0x0000001606053981 */ /* 0x0002a2000c1e1500 */
[----:B------:R-:W-:-:S03]  /*9710*/  PRMT R204, RZ, 0x7610, R204 ;  /* 0x00007610ffcc7816 */ /* 0x000fc600000000cc */
[----:B------:R-:W1:Y:S01]  /*9720*/  LDL R7, [R1+0x3c] ;  /* 0x00003c0001077983 */ /* 0x000e620000100800 */
[----:B0-----:R-:W-:-:S03]  /*9730*/  LEA R8, P6, R9, R52, 0x1 ;  /* 0x0000003409087211 */ /* 0x001fc600078c08ff */
[----:B------:R-:W3:Y:S02]  /*9740*/  LDL R9, [R1+0x14] ;  /* 0x0000140001097983 */ /* 0x000ee40000100800 */
[----:B---3--:R-:W-:-:S05]  /*9750*/  IMAD.X R9, R53, 0x1, R9, P6 ;  /* 0x0000000135097824 */ /* 0x008fca00030e0609 */
[----:B------:R0:W2:Y:S04]  /*9760*/  @P1 LDG.E.U16 R204, desc[UR22][R8.64] ;  /* 0x0000001608cc1981 */ /* 0x0000a8000c1e1500 */
[----:B------:R-:W0:Y:S01]  /*9770*/  LDL R9, [R1+0x38] ;  /* 0x0000380001097983 */ /* 0x000e220000100800 */
[----:B-1----:R-:W-:-:S03]  /*9780*/  LEA R6, P5, R7, R52, 0x1 ;  /* 0x0000003407067211 */ /* 0x002fc600078a08ff */
[----:B------:R-:W3:Y:S01]  /*9790*/  LDL R7, [R1+0x18] ;  /* 0x0000180001077983 */ /* 0x000ee20000100800 */
[----:B------:R-:W-:Y:S02]  /*97a0*/  ISETP.GT.AND P4, PT, R3, 0x4, PT ;  /* 0x000000040300780c */ /* 0x000fe40003f84270 */
[----:B------:R-:W-:Y:S02]  /*97b0*/  PRMT R202, RZ, 0x7610, R202 ;  /* 0x00007610ffca7816 */ /* 0x000fe400000000ca */
[----:B0-----:R-:W-:Y:S02]  /*97c0*/  LEA R8, P6, R9, R52, 0x1 ;  /* 0x0000003409087211 */ /* 0x001fe400078c08ff */
[----:B------:R-:W4:Y:S01]  /*97d0*/  LDL R9, [R1+0x1c] ;  /* 0x00001c0001097983 */ /* 0x000f220000100800 */
[----:B---3--:R-:W-:Y:S01]  /*97e0*/  IMAD.X R7, R53, 0x1, R7, P5 ;  /* 0x0000000135077824 */ /* 0x008fe200028e0607 */
[----:B------:R-:W-:-:S05]  /*97f0*/  ISETP.GT.AND P3, PT, R3, 0x5, PT ;  /* 0x000000050300780c */ /* 0x000fca0003f64270 */
[----:B------:R0:W3:Y:S01]  /*9800*/  @P4 LDG.E.U16 R202, desc[UR22][R6.64] ;  /* 0x0000001606ca4981 */ /* 0x0000e2000c1e1500 */
[----:B------:R-:W-:-:S03]  /*9810*/  PRMT R203, RZ, 0x7610, R203 ;  /* 0x00007610ffcb7816 */ /* 0x000fc600000000cb */
[----:B------:R-:W0:Y:S01]  /*9820*/  LDL R7, [R1+0x10] ;  /* 0x0000100001077983 */ /* 0x000e220000100800 */
[----:B----4-:R-:W-:-:S05]  /*9830*/  IMAD.X R9, R53, 0x1, R9, P6 ;  /* 0x0000000135097824 */ /* 0x010fca00030e0609 */
[----:B------:R1:W3:Y:S04]  /*9840*/  @P3 LDG.E.U16 R203, desc[UR22][R8.64] ;  /* 0x0000001608cb3981 */ /* 0x0002e8000c1e1500 */
[----:B------:R-:W1:Y:S01]  /*9850*/  LDL R9, [R1+0x34] ;  /* 0x0000340001097983 */ /* 0x000e620000100800 */
[----:B0-----:R-:W-:-:S03]  /*9860*/  LEA R6, P5, R7, R52, 0x1 ;  /* 0x0000003407067211 */ /* 0x001fc600078a08ff */
[----:B------:R-:W4:Y:S01]  /*9870*/  LDL R7, [R1+0x20] ;  /* 0x0000200001077983 */ /* 0x000f220000100800 */
[----:B------:R-:W-:Y:S02]  /*9880*/  ISETP.GT.AND P1, PT, R3, 0x6, PT ;  /* 0x000000060300780c */ /* 0x000fe40003f24270 */
[----:B------:R-:W-:Y:S02]  /*9890*/  PRMT R201, RZ, 0x7610, R201 ;  /* 0x00007610ffc97816 */ /* 0x000fe400000000c9 */
[----:B-1----:R-:W-:Y:S02]  /*98a0*/  LEA R8, P6, R9, R52, 0x1 ;  /* 0x0000003409087211 */ /* 0x002fe400078c08ff */
[----:B------:R-:W2:Y:S01]  /*98b0*/  LDL R9, [R1+0x44] ;  /* 0x0000440001097983 */ /* 0x000ea20000100800 */
[----:B----4-:R-:W-:Y:S01]  /*98c0*/  IMAD.X R7, R53, 0x1, R7, P5 ;  /* 0x0000000135077824 */ /* 0x010fe200028e0607 */
[----:B------:R-:W-:-:S05]  /*98d0*/  ISETP.GT.AND P4, PT, R3, 0x7, PT ;  /* 0x000000070300780c */ /* 0x000fca0003f84270 */
[----:B------:R0:W5:Y:S01]  /*98e0*/  @P1 LDG.E.U16 R201, desc[UR22][R6.64] ;  /* 0x0000001606c91981 */ /* 0x000162000c1e1500 */
[----:B------:R-:W-:-:S03]  /*98f0*/  PRMT R200, RZ, 0x7610, R200 ;  /* 0x00007610ffc87816 */ /* 0x000fc600000000c8 */
[----:B------:R-:W0:Y:S01]  /*9900*/  LDL R7, [R1+0x30] ;  /* 0x0000300001077983 */ /* 0x000e220000100800 */
[----:B--2---:R-:W-:-:S05]  /*9910*/  IMAD.X R9, R53, 0x1, R9, P6 ;  /* 0x0000000135097824 */ /* 0x004fca00030e0609 */
[----:B------:R1:W5:Y:S04]  /*9920*/  @P4 LDG.E.U16 R200, desc[UR22][R8.64] ;  /* 0x0000001608c84981 */ /* 0x000368000c1e1500 */
[----:B------:R-:W1:Y:S01]  /*9930*/  LDL R9, [R1+0x2c] ;  /* 0x00002c0001097983 */ /* 0x000e620000100800 */
[----:B0-----:R-:W-:-:S03]  /*9940*/  LEA R6, P5, R7, R52, 0x1 ;  /* 0x0000003407067211 */ /* 0x001fc600078a08ff */
[----:B------:R-:W2:Y:S01]  /*9950*/  LDL R7, [R1+0x48] ;  /* 0x0000480001077983 */ /* 0x000ea20000100800 */
[----:B------:R-:W-:Y:S02]  /*9960*/  ISETP.GT.AND P3, PT, R3, 0x8, PT ;  /* 0x000000080300780c */ /* 0x000fe40003f64270 */
[----:B------:R-:W-:Y:S02]  /*9970*/  PRMT R198, RZ, 0x7610, R198 ;  /* 0x00007610ffc67816 */ /* 0x000fe400000000c6 */
[----:B-1----:R-:W-:Y:S02]  /*9980*/  LEA R8, P6, R9, R52, 0x1 ;  /* 0x0000003409087211 */ /* 0x002fe400078c08ff */
[----:B------:R-:W4:Y:S01]  /*9990*/  LDL R9, [R1+0x4c] ;  /* 0x00004c0001097983 */ /* 0x000f220000100800 */
[----:B--2---:R-:W-:Y:S01]  /*99a0*/  IMAD.X R7, R53, 0x1, R7, P5 ;  /* 0x0000000135077824 */ /* 0x004fe200028e0607 */
[----:B------:R-:W-:-:S05]  /*99b0*/  ISETP.GT.AND P1, PT, R3, 0x9, PT ;  /* 0x000000090300780c */ /* 0x000fca0003f24270 */
[----:B------:R0:W5:Y:S01]  /*99c0*/  @P3 LDG.E.U16 R198, desc[UR22][R6.64] ;  /* 0x0000001606c63981 */ /* 0x000162000c1e1500 */
[----:B------:R-:W-:-:S03]  /*99d0*/  PRMT R199, RZ, 0x7610, R199 ;  /* 0x00007610ffc77816 */ /* 0x000fc600000000c7 */
[----:B------:R-:W0:Y:S01]  /*99e0*/  LDL R7, [R1+0xc] ;  /* 0x00000c0001077983 */ /* 0x000e220000100800 */
[----:B----4-:R-:W-:-:S05]  /*99f0*/  IMAD.X R9, R53, 0x1, R9, P6 ;  /* 0x0000000135097824 */ /* 0x010fca00030e0609 */
        /* <DEDUP_REMOVED lines=29> */
[----:B------:R-:W1:Y:S01]  /*9bd0*/  LDL R9, [R1] ;  /* 0x0000000001097983 */ /* 0x000e620000100800 */
[----:B0-----:R-:W-:-:S03]  /*9be0*/  LEA R6, P5, R7, R52, 0x1 ;  /* 0x0000003407067211 */ /* 0x001fc600078a08ff */
[----:B------:R-:W2:Y:S01]  /*9bf0*/  LDL R7, [R1+0x60] ;  /* 0x0000600001077983 */ /* 0x000ea20000100800 */
[----:B------:R-:W-:Y:S02]  /*9c00*/  ISETP.GT.AND P3, PT, R3, 0xe, PT ;  /* 0x0000000e0300780c */ /* 0x000fe40003f64270 */
[----:B------:R-:W-:Y:S02]  /*9c10*/  PRMT R11, RZ, 0x7610, R11 ;  /* 0x00007610ff0b7816 */ /* 0x000fe4000000000b */
[----:B-1----:R-:W-:Y:S02]  /*9c20*/  LEA R8, P6, R9, R52, 0x1 ;  /* 0x0000003409087211 */ /* 0x002fe400078c08ff */
[----:B------:R-:W4:Y:S01]  /*9c30*/  LDL R9, [R1+0x64] ;  /* 0x0000640001097983 */ /* 0x000f220000100800 */
[----:B--2---:R-:W-:Y:S01]  /*9c40*/  IMAD.X R7, R53, 0x1, R7, P5 ;  /* 0x0000000135077824 */ /* 0x004fe200028e0607 */
[C---:B------:R-:W-:Y:S02]  /*9c50*/  ISETP.GT.AND P1, PT, R3.reuse, 0xf, PT ;  /* 0x0000000f0300780c */ /* 0x040fe40003f24270 */
[----:B------:R-:W-:-:S03]  /*9c60*/  ISETP.GT.AND P4, PT, R3, 0x10, PT ;  /* 0x000000100300780c */ /* 0x000fc60003f84270 */
[----:B------:R0:W5:Y:S01]  /*9c70*/  @P3 LDG.E.U16 R11, desc[UR22][R6.64] ;  /* 0x00000016060b3981 */ /* 0x000162000c1e1500 */
[----:B------:R-:W-:Y:S02]  /*9c80*/  PRMT R194, RZ, 0x7610, R194 ;  /* 0x00007610ffc27816 */ /* 0x000fe400000000c2 */
[----:B0-----:R-:W-:Y:S02]  /*9c90*/  SHF.R.S32.HI R7, RZ, 0x1f, R252 ;  /* 0x0000001fff077819 */ /* 0x001fe400000114fc */
[C---:B------:R-:W-:Y:S02]  /*9ca0*/  LEA R6, P5, R252.reuse, R52, 0x1 ;  /* 0x00000034fc067211 */ /* 0x040fe400078a08ff */
[----:B------:R-:W-:Y:S02]  /*9cb0*/  SHF.L.U64.HI R7, R252, 0x1, R7 ;  /* 0x00000001fc077819 */ /* 0x000fe40000010207 */
[----:B------:R-:W-:-:S03]  /*9cc0*/  PRMT R193, RZ, 0x7610, R193 ;  /* 0x00007610ffc17816 */ /* 0x000fc600000000c1 */
[----:B------:R-:W-:Y:S01]  /*9cd0*/  IMAD.X R7, R53, 0x1, R7, P5 ;  /* 0x0000000135077824 */ /* 0x000fe200028e0607 */
[----:B------:R-:W-:-:S04]  /*9ce0*/  ISETP.GT.AND P3, PT, R3, 0x11, PT ;  /* 0x000000110300780c */ /* 0x000fc80003f64270 */
[----:B------:R0:W5:Y:S01]  /*9cf0*/  @P4 LDG.E.U16 R193, desc[UR22][R6.64] ;  /* 0x0000001606c14981 */ /* 0x000162000c1e1500 */
[----:B------:R-:W-:Y:S02]  /*9d00*/  PRMT R12, RZ, 0x7610, R12 ;  /* 0x00007610ff0c7816 */ /* 0x000fe4000000000c */
[----:B0-----:R-:W-:Y:S02]  /*9d10*/  SHF.R.S32.HI R7, RZ, 0x1f, R250 ;  /* 0x0000001fff077819 */ /* 0x001fe400000114fa */
[C---:B------:R-:W-:Y:S02]  /*9d20*/  LEA R6, P5, R250.reuse, R52, 0x1 ;  /* 0x00000034fa067211 */ /* 0x040fe400078a08ff */
[----:B------:R-:W-:Y:S02]  /*9d30*/  SHF.L.U64.HI R7, R250, 0x1, R7 ;  /* 0x00000001fa077819 */ /* 0x000fe40000010207 */
[----:B------:R-:W-:-:S03]  /*9d40*/  PRMT R192, RZ, 0x7610, R192 ;  /* 0x00007610ffc07816 */ /* 0x000fc600000000c0 */
[----:B------:R-:W-:Y:S01]  /*9d50*/  IMAD.X R7, R53, 0x1, R7, P5 ;  /* 0x0000000135077824 */ /* 0x000fe200028e0607 */
[----:B------:R-:W-:Y:S02]  /*9d60*/  ISETP.GT.AND P4, PT, R3, 0x13, PT ;  /* 0x000000130300780c */ /* 0x000fe40003f84270 */
[----:B------:R-:W-:Y:S02]  /*9d70*/  PRMT R13, RZ, 0x7610, R13 ;  /* 0x00007610ff0d7816 */ /* 0x000fe4000000000d */
[----:B------:R-:W-:Y:S02]  /*9d80*/  PRMT R14, RZ, 0x7610, R14 ;  /* 0x00007610ff0e7816 */ /* 0x000fe4000000000e */
[----:B------:R-:W-:Y:S02]  /*9d90*/  PRMT R191, RZ, 0x7610, R191 ;  /* 0x00007610ffbf7816 */ /* 0x000fe400000000bf */
[----:B------:R-:W-:Y:S02]  /*9da0*/  PRMT R15, RZ, 0x7610, R15 ;  /* 0x00007610ff0f7816 */ /* 0x000fe4000000000f */
        /* <DEDUP_REMOVED lines=19> */
[----:B------:R-:W-:Y:S01]  /*9ee0*/  PRMT R25, RZ, 0x7610, R25 ;  /* 0x00007610ff197816 */ /* 0x000fe20000000019 */
[----:B----4-:R-:W-:-:S05]  /*9ef0*/  IMAD.X R9, R53, 0x1, R9, P6 ;  /* 0x0000000135097824 */ /* 0x010fca00030e0609 */
[----:B------:R0:W5:Y:S01]  /*9f00*/  @P1 LDG.E.U16 R194, desc[UR22][R8.64] ;  /* 0x0000001608c21981 */ /* 0x000162000c1e1500 */
[----:B------:R-:W-:Y:S02]  /*9f10*/  ISETP.GT.AND P1, PT, R3, 0x12, PT ;  /* 0x000000120300780c */ /* 0x000fe40003f24270 */
[----:B0-----:R-:W-:Y:S02]  /*9f20*/  SHF.R.S32.HI R9, RZ, 0x1f, R251 ;  /* 0x0000001fff097819 */ /* 0x001fe400000114fb */
[C---:B------:R-:W-:Y:S02]  /*9f30*/  LEA R8, P6, R251.reuse, R52, 0x1 ;  /* 0x00000034fb087211 */ /* 0x040fe400078c08ff */
[----:B------:R-:W-:-:S07]  /*9f40*/  SHF.L.U64.HI R9, R251, 0x1, R9 ;  /* 0x00000001fb097819 */ /* 0x000fce0000010209 */
[----:B------:R0:W5:Y:S01]  /*9f50*/  @P1 LDG.E.U16 R192, desc[UR22][R6.64] ;  /* 0x0000001606c01981 */ /* 0x000162000c1e1500 */
[----:B------:R-:W-:-:S05]  /*9f60*/  IMAD.X R9, R53, 0x1, R9, P6 ;  /* 0x0000000135097824 */ /* 0x000fca00030e0609 */
[----:B------:R1:W5:Y:S01]  /*9f70*/  @P3 LDG.E.U16 R12, desc[UR22][R8.64] ;  /* 0x00000016080c3981 */ /* 0x000362000c1e1500 */
[----:B0-----:R-:W-:Y:S02]  /*9f80*/  SHF.R.S32.HI R7, RZ, 0x1f, R248 ;  /* 0x0000001fff077819 */ /* 0x001fe400000114f8 */
[----:B------:R-:W-:Y:S02]  /*9f90*/  ISETP.GT.AND P3, PT, R3, 0x14, PT ;  /* 0x000000140300780c */ /* 0x000fe40003f64270 */
[----:B-1----:R-:W-:Y:S02]  /*9fa0*/  SHF.R.S32.HI R9, RZ, 0x1f, R249 ;  /* 0x0000001fff097819 */ /* 0x002fe400000114f9 */
[CC--:B------:R-:W-:Y:S02]  /*9fb0*/  LEA R8, P6, R249.reuse, R52.reuse, 0x1 ;  /* 0x00000034f9087211 */ /* 0x0c0fe400078c08ff */
[----:B------:R-:W-:Y:S02]  /*9fc0*/  SHF.L.U64.HI R9, R249, 0x1, R9 ;  /* 0x00000001f9097819 */ /* 0x000fe40000010209 */
[----:B------:R-:W-:-:S02]  /*9fd0*/  LEA R6, P5, R248, R52, 0x1 ;  /* 0x00000034f8067211 */ /* 0x000fc400078a08ff */
[----:B------:R-:W-:Y:S01]  /*9fe0*/  SHF.L.U64.HI R7, R248, 0x1, R7 ;  /* 0x00000001f8077819 */ /* 0x000fe20000010207 */
[----:B------:R-:W-:Y:S01]  /*9ff0*/  IMAD.X R9, R53, 0x1, R9, P6 ;  /* 0x0000000135097824 */ /* 0x000fe200030e0609 */
[----:B------:R-:W-:-:S03]  /*a000*/  ISETP.GT.AND P1, PT, R3, 0x15, PT ;  /* 0x000000150300780c */ /* 0x000fc60003f24270 */
[----:B------:R-:W-:Y:S01]  /*a010*/  IMAD.X R7, R53, 0x1, R7, P5 ;  /* 0x0000000135077824 */ /* 0x000fe200028e0607 */
[----:B------:R0:W5:Y:S01]  /*a020*/  @P4 LDG.E.U16 R13, desc[UR22][R8.64] ;  /* 0x00000016080d4981 */ /* 0x000162000c1e1500 */
[----:B------:R-:W-:-:S03]  /*a030*/  ISETP.GT.AND P4, PT, R3, 0x16, PT ;  /* 0x000000160300780c */ /* 0x000fc60003f84270 */
[----:B------:R1:W5:Y:S01]  /*a040*/  @P3 LDG.E.U16 R14, desc[UR22][R6.64] ;  /* 0x00000016060e3981 */ /* 0x000362000c1e1500 */
[----:B0-----:R-:W-:Y:S02]  /*a050*/  SHF.R.S32.HI R9, RZ, 0x1f, R247 ;  /* 0x0000001fff097819 */ /* 0x001fe400000114f7 */
[CC--:B------:R-:W-:Y:S02]  /*a060*/  LEA R8, P6, R247.reuse, R52.reuse, 0x1 ;  /* 0x00000034f7087211 */ /* 0x0c0fe400078c08ff */
[----:B------:R-:W-:Y:S02]  /*a070*/  SHF.L.U64.HI R9, R247, 0x1, R9 ;  /* 0x00000001f7097819 */ /* 0x000fe40000010209 */
[----:B-1----:R-:W-:Y:S02]  /*a080*/  SHF.R.S32.HI R7, RZ, 0x1f, R246 ;  /* 0x0000001fff077819 */ /* 0x002fe400000114f6 */
[C---:B------:R-:W-:Y:S01]  /*a090*/  LEA R6, P5, R246.reuse, R52, 0x1 ;  /* 0x00000034f6067211 */ /* 0x040fe200078a08ff */
[----:B------:R-:W-:Y:S01]  /*a0a0*/  IMAD.X R9, R53, 0x1, R9, P6 ;  /* 0x0000000135097824 */ /* 0x000fe200030e0609 */
[----:B------:R-:W-:-:S02]  /*a0b0*/  SHF.L.U64.HI R7, R246, 0x1, R7 ;  /* 0x00000001f6077819 */ /* 0x000fc40000010207 */
[----:B------:R-:W-:Y:S02]  /*a0c0*/  ISETP.GT.AND P3, PT, R3, 0x17, PT ;  /* 0x000000170300780c */ /* 0x000fe40003f64270 */
[----:B------:R0:W5:Y:S01]  /*a0d0*/  @P1 LDG.E.U16 R191, desc[UR22][R8.64] ;  /* 0x0000001608bf1981 */ /* 0x000162000c1e1500 */
[----:B------:R-:W-:Y:S01]  /*a0e0*/  IMAD.X R7, R53, 0x1, R7, P5 ;  /* 0x0000000135077824 */ /* 0x000fe200028e0607 */
[----:B------:R-:W-:-:S04]  /*a0f0*/  ISETP.GT.AND P1, PT, R3, 0x18, PT ;  /* 0x000000180300780c */ /* 0x000fc80003f24270 */
        /* <DEDUP_REMOVED lines=128> */
[----:B------:R-:W-:Y:S02]  /*a900*/  PRMT R34, RZ, 0x7610, R34 ;  /* 0x00007610ff227816 */ /* 0x000fe40000000022 */
[----:B------:R-:W-:Y:S01]  /*a910*/  PRMT R33, RZ, 0x7610, R33 ;  /* 0x00007610ff217816 */ /* 0x000fe20000000021 */
[----:B------:R-:W-:Y:S01]  /*a920*/  IMAD.X R7, R53, 0x1, R7, P5 ;  /* 0x0000000135077824 */ /* 0x000fe200028e0607 */
[C---:B------:R-:W-:Y:S02]  /*a930*/  ISETP.GT.AND P1, PT, R3.reuse, 0x2d, PT ;  /* 0x0000002d0300780c */ /* 0x040fe40003f24270 */
        /* <DEDUP_REMOVED lines=35> */
[----:B------:R-:W-:Y:S01]  /*ab70*/  PRMT R31, RZ, 0x7610, R31 ;  /* 0x00007610ff1f7816 */ /* 0x000fe2000000001f */
[----:B------:R-:W-:Y:S01]  /*ab80*/  IMAD.X R9, R53, 0x1, R9, P3 ;  /* 0x0000000135097824 */ /* 0x000fe200018e0609 */
[----:B------:R-:W-:-:S02]  /*ab90*/  LEA R6, P1, R206, R52, 0x1 ;  /* 0x00000034ce067211 */ /* 0x000fc400078208ff */
[----:B------:R-:W-:Y:S02]  /*aba0*/  SHF.L.U64.HI R7, R206, 0x1, R7 ;  /* 0x00000001ce077819 */ /* 0x000fe40000010207 */
[----:B------:R-:W-:Y:S01]  /*abb0*/  PRMT R29, RZ, 0x7610, R29 ;  /* 0x00007610ff1d7816 */ /* 0x000fe2000000001d */
[----:B------:R0:W5:Y:S02]  /*abc0*/  @P4 LDG.E.U16 R31, desc[UR22][R8.64] ;  /* 0x00000016081f4981 */ /* 0x000164000c1e1500 */
[----:B------:R-:W-:Y:S01]  /*abd0*/  IMAD.X R7, R53, 0x1, R7, P1 ;  /* 0x0000000135077824 */ /* 0x000fe200008e0607 */
[----:B------:R-:W-:-:S04]  /*abe0*/  ISETP.GT.AND P3, PT, R3, 0x33, PT ;  /* 0x000000330300780c */ /* 0x000fc80003f64270 */
[----:B------:R1:W5:Y:S01]  /*abf0*/  @P5 LDG.E.U16 R29, desc[UR22][R6.64] ;  /* 0x00000016061d5981 */ /* 0x000362000c1e1500 */
[----:B0-----:R-:W-:-:S04]  /*ac00*/  SHF.R.S32.HI R9, RZ, 0x1f, R39 ;  /* 0x0000001fff097819 */ /* 0x001fc80000011427 */
[C---:B------:R-:W-:Y:S02]  /*ac10*/  SHF.L.U64.HI R9, R39.reuse, 0x1, R9 ;  /* 0x0000000127097819 */ /* 0x040fe40000010209 */
[----:B-1----:R-:W-:Y:S02]  /*ac20*/  LEA R6, P1, R39, R52, 0x1 ;  /* 0x0000003427067211 */ /* 0x002fe400078208ff */
[----:B------:R-:W-:-:S03]  /*ac30*/  PRMT R30, RZ, 0x7610, R30 ;  /* 0x00007610ff1e7816 */ /* 0x000fc6000000001e */
[----:B------:R-:W-:Y:S01]  /*ac40*/  IMAD.X R7, R53, 0x1, R9, P1 ;  /* 0x0000000135077824 */ /* 0x000fe200008e0609 */
[----:B------:R-:W-:-:S04]  /*ac50*/  SHF.R.S32.HI R9, RZ, 0x1f, R40 ;  /* 0x0000001fff097819 */ /* 0x000fc80000011428 */
[----:B------:R0:W5:Y:S01]  /*ac60*/  @P3 LDG.E.U16 R30, desc[UR22][R6.64] ;  /* 0x00000016061e3981 */ /* 0x000162000c1e1500 */
[----:B------:R-:W-:Y:S02]  /*ac70*/  ISETP.GT.AND P3, PT, R3, 0x34, PT ;  /* 0x000000340300780c */ /* 0x000fe40003f64270 */
[C---:B------:R-:W-:Y:S02]  /*ac80*/  SHF.L.U64.HI R9, R40.reuse, 0x1, R9 ;  /* 0x0000000128097819 */ /* 0x040fe40000010209 */
[----:B------:R-:W-:Y:S02]  /*ac90*/  PRMT R205, RZ, 0x7610, R205 ;  /* 0x00007610ffcd7816 */ /* 0x000fe400000000cd */
[----:B0-----:R-:W-:-:S05]  /*aca0*/  LEA R6, P1, R40, R52, 0x1 ;  /* 0x0000003428067211 */ /* 0x001fca00078208ff */
        /* <DEDUP_REMOVED lines=66> */
[C---:B------:R-:W-:Y:S02]  /*b0d0*/  ISETP.GT.AND P3, PT, R3.reuse, 0x3e, PT ;  /* 0x0000003e0300780c */ /* 0x040fe40003f64270 */
[C---:B------:R-:W-:Y:S02]  /*b0e0*/  SHF.L.U64.HI R8, R50.reuse, 0x1, R8 ;  /* 0x0000000132087819 */ /* 0x040fe40000010208 */
[----:B------:R-:W-:Y:S02]  /*b0f0*/  PRMT R220, RZ, 0x7610, R220 ;  /* 0x00007610ffdc7816 */ /* 0x000fe400000000dc */
[----:B0-----:R-:W-:Y:S02]  /*b100*/  LEA R6, P1, R50, R52, 0x1 ;  /* 0x0000003432067211 */ /* 0x001fe400078208ff */
[----:B------:R-:W-:-:S03]  /*b110*/  ISETP.GT.AND P4, PT, R3, 0x3f, PT ;  /* 0x0000003f0300780c */ /* 0x000fc60003f84270 */
[----:B------:R-:W-:Y:S01]  /*b120*/  IMAD.X R7, R53, 0x1, R8, P1 ;  /* 0x0000000135077824 */ /* 0x000fe200008e0608 */
[----:B------:R-:W-:Y:S02]  /*b130*/  SHF.R.S32.HI R8, RZ, 0x1f, R51 ;  /* 0x0000001fff087819 */ /* 0x000fe40000011433 */
[----:B------:R-:W-:Y:S02]  /*b140*/  ISETP.GT.AND P1, PT, R3, RZ, PT ;  /* 0x000000ff0300720c */ /* 0x000fe40003f24270 */
[----:B------:R0:W5:Y:S01]  /*b150*/  @P3 LDG.E.U16 R220, desc[UR22][R6.64] ;  /* 0x0000001606dc3981 */ /* 0x000162000c1e1500 */
[C---:B------:R-:W-:Y:S02]  /*b160*/  SHF.L.U64.HI R8, R51.reuse, 0x1, R8 ;  /* 0x0000000133087819 */ /* 0x040fe40000010208 */
[----:B------:R-:W-:Y:S02]  /*b170*/  PRMT R222, RZ, 0x7610, R222 ;  /* 0x00007610ffde7816 */ /* 0x000fe400000000de */
[----:B0-----:R-:W-:-:S05]  /*b180*/  LEA R6, P3, R51, R52, 0x1 ;  /* 0x0000003433067211 */ /* 0x001fca00078608ff */
[----:B------:R-:W-:Y:S01]  /*b190*/  IMAD.X R7, R53, 0x1, R8, P3 ;  /* 0x0000000135077824 */ /* 0x000fe200018e0608 */
[----:B------:R-:W-:Y:S01]  /*b1a0*/  PRMT R223, RZ, 0x7610, R223 ;  /* 0x00007610ffdf7816 */ /* 0x000fe200000000df */
[----:B------:R-:W-:-:S03]  /*b1b0*/  USHF.L.U32 UR6, UR6, 0x1f, URZ ;  /* 0x0000001f06067899 */ /* 0x000fc600080006ff */
[----:B------:R0:W5:Y:S02]  /*b1c0*/  @P4 LDG.E.U16 R222, desc[UR22][R6.64] ;  /* 0x0000001606de4981 */ /* 0x000164000c1e1500 */
[----:B0-----:R-:W-:Y:S02]  /*b1d0*/  @P1 IMAD.MOV.U32 R6, RZ, RZ, R52 ;  /* 0x000000ffff061224 */ /* 0x001fe400078e0034 */
[----:B------:R-:W-:-:S05]  /*b1e0*/  @P1 IMAD.MOV.U32 R7, RZ, RZ, R53 ;  /* 0x000000ffff071224 */ /* 0x000fca00078e0035 */
[----:B------:R0:W5:Y:S02]  /*b1f0*/  @P1 LDG.E.U16 R223, desc[UR22][R6.64] ;  /* 0x0000001606df1981 */ /* 0x000164000c1e1500 */
[----:B0-----:R-:W-:-:S04]  /*b200*/  IMAD.U32 R7, RZ, RZ, UR6 ;  /* 0x00000006ff077e24 */ /* 0x001fc8000f8e00ff */
[----:B------:R-:W0:Y:S01]  /*b210*/  SYNCS.PHASECHK.TRANS64.TRYWAIT P1, [UR11], R7 ;  /* 0x00000007ff0075a7 */ /* 0x000e22000802110b */
[----:B------:R-:W-:Y:S02]  /*b220*/  PRMT R5, R5, 0x5410, R204 ;  /* 0x0000541005057816 */ /* 0x000fe400000000cc */
[----:B---3--:R-:W-:Y:S01]  /*b230*/  PRMT R6, R202, 0x5410, R203 ;  /* 0x00005410ca067816 */ /* 0x008fe200000000cb */
[----:B0-----:R-:W-:Y:S06]  /*b240*/  @!P1 BRA `(.L_x_9) ;  /* 0x00000058000c9947 */ /* 0x001fec0003800000 */
.L_x_17:
[----:B-----5:R-:W-:Y:S01]  /*b250*/  PRMT R25, R25, 0x5410, R34 ;  /* 0x0000541019197816 */ /* 0x020fe20000000022 */
[----:B------:R-:W-:Y:S01]  /*b260*/  IMAD.WIDE R68, R38, 0x2, R68 ;  /* 0x0000000226447825 */ /* 0x000fe200078e0244 */
[----:B------:R-:W-:Y:S02]  /*b270*/  PRMT R34, R217, 0x5410, R219 ;  /* 0x00005410d9227816 */ /* 0x000fe400000000db */
[----:B------:R-:W0:Y:S01]  /*b280*/  S2R R219, SR_TID.X ;  /* 0x0000000000db7919 */ /* 0x000e220000002100 */
[----:B------:R-:W-:Y:S01]  /*b290*/  PRMT R24, R24, 0x5410, R35 ;  /* 0x0000541018187816 */ /* 0x000fe20000000023 */
[C---:B------:R-:W-:Y:S01]  /*b2a0*/  IMAD.WIDE R74, R38.reuse, 0x2, R74 ;  /* 0x00000002264a7825 */ /* 0x040fe200078e024a */
[----:B------:R-:W-:Y:S02]  /*b2b0*/  PRMT R26, R33, 0x5410, R26 ;  /* 0x00005410211a7816 */ /* 0x000fe4000000001a */
[----:B------:R-:W-:Y:S01]  /*b2c0*/  PRMT R27, R27, 0x5410, R32 ;  /* 0x000054101b1b7816 */ /* 0x000fe20000000020 */
[----:B------:R-:W-:Y:S01]  /*b2d0*/  IMAD.WIDE R82, R38, 0x2, R82 ;  /* 0x0000000226527825 */ /* 0x000fe200078e0252 */
[----:B------:R-:W-:-:S02]  /*b2e0*/  PRMT R28, R28, 0x5410, R31 ;  /* 0x000054101c1c7816 */ /* 0x000fc4000000001f */
[----:B------:R-:W-:Y:S01]  /*b2f0*/  PRMT R29, R29, 0x5410, R30 ;  /* 0x000054101d1d7816 */ /* 0x000fe2000000001e */
[----:B------:R-:W-:Y:S01]  /*b300*/  IMAD.WIDE R90, R38, 0x2, R90 ;  /* 0x00000002265a7825 */ /* 0x000fe200078e025a */
[----:B------:R-:W-:Y:S02]  /*b310*/  PRMT R7, R201, 0x5410, R200 ;  /* 0x00005410c9077816 */ /* 0x000fe400000000c8 */
[----:B------:R-:W-:Y:S01]  /*b320*/  PRMT R8, R198, 0x5410, R199 ;  /* 0x00005410c6087816 */ /* 0x000fe200000000c7 */
[----:B------:R-:W-:Y:S01]  /*b330*/  IMAD.WIDE R98, R38, 0x2, R98 ;  /* 0x0000000226627825 */ /* 0x000fe200078e0262 */
        /* <DEDUP_REMOVED lines=31> */
[----:B0-----:R-:W-:Y:S01]  /*b530*/  LOP3.LUT R219, R219, 0x3f, RZ, 0xc0, !PT ;  /* 0x0000003fdbdb7812 */ /* 0x001fe200078ec0ff */
[C---:B------:R-:W-:Y:S01]  /*b540*/  IMAD.WIDE R186, R38.reuse, 0x2, R186 ;  /* 0x0000000226ba7825 */ /* 0x040fe200078e02ba */
[----:B------:R0:W-:Y:S01]  /*b550*/  STTM.x32 tmem[UR10+0x80], R4 ;  /* 0x00008004000079ed */ /* 0x0001e200082c000a */
[----:B------:R-:W1:Y:S01]  /*b560*/  FENCE.VIEW.ASYNC.T ;  /* 0x00000000000073c6 */ /* 0x000e620000000200 */
[----:B------:R-:W-:Y:S01]  /*b570*/  ISETP.GE.AND P1, PT, R219, R3, PT ;  /* 0x00000003db00720c */ /* 0x000fe20003f26270 */
[C---:B------:R-:W-:Y:S01]  /*b580*/  IMAD.WIDE R184, R38.reuse, 0x2, R184 ;  /* 0x0000000226b87825 */ /* 0x040fe200078e02b8 */
[----:B------:R-:W-:Y:S01]  /*b590*/  PRMT R54, RZ, 0x7610, R54 ;  /* 0x00007610ff367816 */ /* 0x000fe20000000036 */
[----:B-1----:R-:W-:Y:S01]  /*b5a0*/  BAR.SYNC.DEFER_BLOCKING 0x0 ;  /* 0x0000000000007b1d */ /* 0x002fe20000010000 */
[----:B------:R-:W-:Y:S01]  /*b5b0*/  PRMT R57, RZ, 0x7610, R57 ;  /* 0x00007610ff397816 */ /* 0x000fe20000000039 */
[----:B------:R-:W-:Y:S01]  /*b5c0*/  IMAD.WIDE R176, R38, 0x2, R176 ;  /* 0x0000000226b07825 */ /* 0x000fe200078e02b0 */
[----:B------:R-:W-:-:S02]  /*b5d0*/  PRMT R188, RZ, 0x7610, R188 ;  /* 0x00007610ffbc7816 */ /* 0x000fc400000000bc */
[----:B------:R-:W-:Y:S01]  /*b5e0*/  PRMT R191, RZ, 0x7610, R191 ;  /* 0x00007610ffbf7816 */ /* 0x000fe200000000bf */
[C---:B------:R-:W-:Y:S01]  /*b5f0*/  IMAD.WIDE R168, R38.reuse, 0x2, R168 ;  /* 0x0000000226a87825 */ /* 0x040fe200078e02a8 */
[----:B------:R-:W-:Y:S02]  /*b600*/  PRMT R193, RZ, 0x7610, R193 ;  /* 0x00007610ffc17816 */ /* 0x000fe400000000c1 */
[----:B------:R-:W-:Y:S01]  /*b610*/  PRMT R195, RZ, 0x7610, R195 ;  /* 0x00007610ffc37816 */ /* 0x000fe200000000c3 */
[C---:B------:R-:W-:Y:S01]  /*b620*/  IMAD.WIDE R160, R38.reuse, 0x2, R160 ;  /* 0x0000000226a07825 */ /* 0x040fe200078e02a0 */
[----:B------:R-:W-:Y:S02]  /*b630*/  PRMT R197, RZ, 0x7610, R197 ;  /* 0x00007610ffc57816 */ /* 0x000fe400000000c5 */
        /* <DEDUP_REMOVED lines=8> */
[----:B------:R-:W-:Y:S01]  /*b6c0*/  PRMT R194, RZ, 0x7610, R194 ;  /* 0x00007610ffc27816 */ /* 0x000fe200000000c2 */
[----:B------:R-:W2:Y:S01]  /*b6d0*/  @!P1 LDG.E.U16 R54, desc[UR22][R122.64] ;  /* 0x000000167a369981 */ /* 0x000ea2000c1e1500 */
[----:B------:R-:W-:Y:S01]  /*b6e0*/  PRMT R196, RZ, 0x7610, R196 ;  /* 0x00007610ffc47816 */ /* 0x000fe200000000c4 */
[C---:B------:R-:W-:Y:S01]  /*b6f0*/  IMAD.WIDE R128, R38.reuse, 0x2, R128 ;  /* 0x0000000226807825 */ /* 0x040fe200078e0280 */
[----:B------:R-:W-:Y:S01]  /*b700*/  PRMT R198, RZ, 0x7610, R198 ;  /* 0x00007610ffc67816 */ /* 0x000fe200000000c6 */
[----:B------:R-:W3:Y:S01]  /*b710*/  @!P1 LDG.E.U16 R57, desc[UR22][R114.64] ;  /* 0x0000001672399981 */ /* 0x000ee2000c1e1500 */
[----:B------:R-:W-:Y:S01]  /*b720*/  PRMT R200, RZ, 0x7610, R200 ;  /* 0x00007610ffc87816 */ /* 0x000fe200000000c8 */
[C---:B------:R-:W-:Y:S01]  /*b730*/  IMAD.WIDE R120, R38.reuse, 0x2, R120 ;  /* 0x0000000226787825 */ /* 0x040fe200078e0278 */
[----:B------:R-:W-:Y:S01]  /*b740*/  PRMT R56, RZ, 0x7610, R56 ;  /* 0x00007610ff387816 */ /* 0x000fe20000000038 */
[----:B------:R-:W4:Y:S01]  /*b750*/  @!P1 LDG.E.U16 R188, desc[UR22][R106.64] ;  /* 0x000000166abc9981 */ /* 0x000f22000c1e1500 */
[----:B------:R-:W-:Y:S01]  /*b760*/  PRMT R63, RZ, 0x7610, R63 ;  /* 0x00007610ff3f7816 */ /* 0x000fe2000000003f */
[C---:B------:R-:W-:Y:S01]  /*b770*/  IMAD.WIDE R112, R38.reuse, 0x2, R112 ;  /* 0x0000000226707825 */ /* 0x040fe200078e0270 */
[----:B------:R-:W-:Y:S01]  /*b780*/  PRMT R190, RZ, 0x7610, R190 ;  /* 0x00007610ffbe7816 */ /* 0x000fe200000000be */
[----:B------:R-:W4:Y:S02]  /*b790*/  @!P1 LDG.E.U16 R191, desc[UR22][R98.64] ;  /* 0x0000001662bf9981 */ /* 0x000f24000c1e1500 */
[----:B------:R-:W-:-:S02]  /*b7a0*/  IMAD.WIDE R104, R38, 0x2, R104 ;  /* 0x0000000226687825 */ /* 0x000fc400078e0268 */
[----:B------:R-:W4:Y:S02]  /*b7b0*/  @!P1 LDG.E.U16 R193, desc[UR22][R90.64] ;  /* 0x000000165ac19981 */ /* 0x000f24000c1e1500 */
[C---:B------:R-:W-:Y:S02]  /*b7c0*/  IMAD.WIDE R96, R38.reuse, 0x2, R96 ;  /* 0x0000000226607825 */ /* 0x040fe400078e0260 */
[----:B------:R-:W4:Y:S02]  /*b7d0*/  @!P1 LDG.E.U16 R195, desc[UR22][R82.64] ;  /* 0x0000001652c39981 */ /* 0x000f24000c1e1500 */
[C---:B------:R-:W-:Y:S02]  /*b7e0*/  IMAD.WIDE R88, R38.reuse, 0x2, R88 ;  /* 0x0000000226587825 */ /* 0x040fe400078e0258 */
        /* <DEDUP_REMOVED lines=8> */
[----:B------:R-:W4:Y:S01]  /*b870*/  @!P1 LDG.E.U16 R189, desc[UR22][R104.64] ;  /* 0x0000001668bd9981 */ /* 0x000f22000c1e1500 */
[----:B0-----:R-:W-:Y:S01]  /*b880*/  PRMT R4, RZ, 0x7610, R4 ;  /* 0x00007610ff047816 */ /* 0x001fe20000000004 */
[C---:B------:R-:W-:Y:S01]  /*b890*/  IMAD.WIDE R174, R38.reuse, 0x2, R174 ;  /* 0x0000000226ae7825 */ /* 0x040fe200078e02ae */
[----:B------:R-:W-:Y:S01]  /*b8a0*/  PRMT R8, RZ, 0x7610, R8 ;  /* 0x00007610ff087816 */ /* 0x000fe20000000008 */
[----:B------:R-:W4:Y:S01]  /*b8b0*/  @!P1 LDG.E.U16 R192, desc[UR22][R96.64] ;  /* 0x0000001660c09981 */ /* 0x000f22000c1e1500 */
[----:B------:R-:W-:Y:S01]  /*b8c0*/  PRMT R12, RZ, 0x7610, R12 ;  /* 0x00007610ff0c7816 */ /* 0x000fe2000000000c */
        /* <DEDUP_REMOVED lines=88> */
[----:B------:R-:W-:Y:S01]  /*be50*/  PRMT R207, RZ, 0x7610, R207 ;  /* 0x00007610ffcf7816 */ /* 0x000fe200000000cf */
[C---:B------:R-:W-:Y:S02]  /*be60*/  IMAD.WIDE R172, R38.reuse, 0x2, R172 ;  /* 0x0000000226ac7825 */ /* 0x040fe400078e02ac */
[----:B------:R-:W4:Y:S01]  /*be70*/  @!P1 LDG.E.U16 R34, desc[UR22][R126.64] ;  /* 0x000000167e229981 */ /* 0x000f22000c1e1500 */
[----:B------:R-:W-:Y:S01]  /*be80*/  PRMT R208, RZ, 0x7610, R208 ;  /* 0x00007610ffd07816 */ /* 0x000fe200000000d0 */
[C---:B------:R-:W-:Y:S02]  /*be90*/  IMAD.WIDE R180, R38.reuse, 0x2, R180 ;  /* 0x0000000226b47825 */ /* 0x040fe400078e02b4 */
[----:B------:R-:W4:Y:S01]  /*bea0*/  @!P1 LDG.E.U16 R56, desc[UR22][R118.64] ;  /* 0x0000001676389981 */ /* 0x000f22000c1e1500 */
[----:B------:R-:W-:Y:S01]  /*beb0*/  PRMT R210, RZ, 0x7610, R210 ;  /* 0x00007610ffd27816 */ /* 0x000fe200000000d2 */
[----:B------:R-:W-:Y:S01]  /*bec0*/  IMAD.WIDE R58, R38, 0x2, R58 ;  /* 0x00000002263a7825 */ /* 0x000fe200078e023a */
[----:B------:R-:W-:Y:S01]  /*bed0*/  PRMT R211, RZ, 0x7610, R211 ;  /* 0x00007610ffd37816 */ /* 0x000fe200000000d3 */
[----:B------:R-:W4:Y:S01]  /*bee0*/  @!P1 LDG.E.U16 R63, desc[UR22][R110.64] ;  /* 0x000000166e3f9981 */ /* 0x000f22000c1e1500 */
[----:B------:R-:W-:-:S02]  /*bef0*/  PRMT R213, RZ, 0x7610, R213 ;  /* 0x00007610ffd57816 */ /* 0x000fc400000000d5 */
[----:B------:R-:W-:Y:S01]  /*bf00*/  PRMT R214, RZ, 0x7610, R214 ;  /* 0x00007610ffd67816 */ /* 0x000fe200000000d6 */
[----:B------:R-:W4:Y:S01]  /*bf10*/  @!P1 LDG.E.U16 R190, desc[UR22][R102.64] ;  /* 0x0000001666be9981 */ /* 0x000f22000c1e1500 */
[----:B------:R-:W-:Y:S02]  /*bf20*/  PRMT R216, RZ, 0x7610, R216 ;  /* 0x00007610ffd87816 */ /* 0x000fe400000000d8 */
[----:B------:R-:W-:Y:S01]  /*bf30*/  PRMT R217, RZ, 0x7610, R217 ;  /* 0x00007610ffd97816 */ /* 0x000fe200000000d9 */
[----:B------:R-:W4:Y:S04]  /*bf40*/  @!P1 LDG.E.U16 R201, desc[UR22][R94.64] ;  /* 0x000000165ec99981 */ /* 0x000f28000c1e1500 */
        /* <DEDUP_REMOVED lines=19> */
[----:B------:R-:W4:Y:S01]  /*c080*/  @!P1 LDG.E.U16 R217, desc[UR22][R58.64] ;  /* 0x000000163ad99981 */ /* 0x000f22000c1e1500 */
[----:B------:R-:W-:Y:S01]  /*c090*/  BAR.SYNC.DEFER_BLOCKING 0x0 ;  /* 0x0000000000007b1d */ /* 0x000fe20000010000 */
[----:B------:R-:W-:-:S02]  /*c0a0*/  LOP3.LUT R220, R36, 0x20, RZ, 0x3c, !PT ;  /* 0x0000002024dc7812 */ /* 0x000fc400078e3cff */
[----:B------:R-:W-:-:S03]  /*c0b0*/  LOP3.LUT R219, R36, 0x40, RZ, 0x3c, !PT ;  /* 0x0000004024db7812 */ /* 0x000fc600078e3cff */
[----:B--2---:R0:W-:Y:S04]  /*c0c0*/  STS.U16 [R36+UR9+0x6000], R54 ;  /* 0x0060003624007988 */ /* 0x0041e80008000409 */
[----:B---3--:R0:W-:Y:S04]  /*c0d0*/  STS.U16 [R36+UR9+0x6400], R57 ;  /* 0x0064003924007988 */ /* 0x0081e80008000409 */
[----:B----4-:R0:W-:Y:S04]  /*c0e0*/  STS.U16 [R36+UR9+0x6800], R188 ;  /* 0x006800bc24007988 */ /* 0x0101e80008000409 */
[----:B------:R0:W-:Y:S04]  /*c0f0*/  STS.U16 [R36+UR9+0x6c00], R191 ;  /* 0x006c00bf24007988 */ /* 0x0001e80008000409 */
        /* <DEDUP_REMOVED lines=59> */
[----:B------:R0:W-:Y:S01]  /*c4b0*/  STS.U16 [R37+UR9+0x7f00], R217 ;  /* 0x007f00d925007988 */ /* 0x0001e20008000409 */
[----:B------:R1:W-:Y:S06]  /*c4c0*/  MEMBAR.ALL.CTA ;  /* 0x0000000000007992 */ /* 0x0003ec0000008000 */
[----:B-1----:R-:W1:Y:S01]  /*c4d0*/  FENCE.VIEW.ASYNC.S ;  /* 0x00000000000073c6 */ /* 0x002e620000000000 */
[----:B------:R-:W-:-:S04]  /*c4e0*/  ULEA UR11, UR20, UR9, 0x3 ;  /* 0x00000009140b7291 */ /* 0x000fc8000f8e18ff */
[----:B------:R-:W-:Y:S01]  /*c4f0*/  UIADD3 UR11, UPT, UPT, UR11, 0x8000, URZ ;  /* 0x000080000b0b7890 */ /* 0x000fe2000fffe0ff */
[----:B-1----:R-:W-:Y:S06]  /*c500*/  BAR.SYNC.DEFER_BLOCKING 0x0 ;  /* 0x0000000000007b1d */ /* 0x002fec0000010000 */
[----:B0-----:R-:W-:Y:S05]  /*c510*/  @P0 BRA `(.L_x_10) ;  /* 0x0000000000580947 */ /* 0x001fea0003800000 */
[----:B------:R-:W-:Y:S02]  /*c520*/  UIADD3 UR21, UPT, UPT, UR8, 0x88, URZ ;  /* 0x0000008808157890 */ /* 0x000fe4000fffe0ff */
[----:B------:R-:W-:Y:S02]  /*c530*/  UIADD3 UR30, UPT, UPT, UR8, 0x90, URZ ;  /* 0x00000090081e7890 */ /* 0x000fe4000fffe0ff */
[----:B------:R-:W-:Y:S01]  /*c540*/  UIADD3 UR31, UPT, UPT, UR8, 0x98, URZ ;  /* 0x00000098081f7890 */ /* 0x000fe2000fffe0ff */
[----:B------:R-:W-:Y:S01]  /*c550*/  UMOV UR16, 0x0 ;  /* 0x0000000000107882 */ /* 0x000fe20000000000 */
[----:B------:R-:W-:Y:S01]  /*c560*/  UMOV UR17, 0x8200010 ;  /* 0x0820001000117882 */ /* 0x000fe20000000000 */
[----:B------:R-:W-:Y:S01]  /*c570*/  UMOV UR12, UR19 ;  /* 0x00000013000c7c82 */ /* 0x000fe20008000000 */
[----:B------:R-:W-:Y:S01]  /*c580*/  UMOV UR13, 0x40004040 ;  /* 0x40004040000d7882 */ /* 0x000fe20000000000 */
[----:B------:R-:W-:Y:S01]  /*c590*/  UMOV UR28, 0x0 ;  /* 0x00000000001c7882 */ /* 0x000fe20000000000 */
[----:B------:R-:W-:Y:S01]  /*c5a0*/  UMOV UR29, 0x8200010 ;  /* 0x08200010001d7882 */ /* 0x000fe20000000000 */
[----:B------:R-:W-:Y:S01]  /*c5b0*/  UMOV UR32, 0x0 ;  /* 0x0000000000207882 */ /* 0x000fe20000000000 */
[----:B------:R-:W-:Y:S01]  /*c5c0*/  UMOV UR33, 0x8200010 ;  /* 0x0820001000217882 */ /* 0x000fe20000000000 */
[----:B------:R-:W-:Y:S01]  /*c5d0*/  UMOV UR6, UR11 ;  /* 0x0000000b00067c82 */ /* 0x000fe20008000000 */
[----:B------:R-:W-:Y:S01]  /*c5e0*/  UMOV UR7, URZ ;  /* 0x000000ff00077c82 */ /* 0x000fe20008000000 */
[----:B------:R0:W-:Y:S01]  /*c5f0*/  UTCHMMA tmem[UR18], gdesc[UR12], tmem[UR8], tmem[UR16], idesc[UR17], UPT ;  /* 0x00ff100c120079ea */ /* 0x0001e2000b800008 */
        /* <DEDUP_REMOVED lines=8> */
.L_x_10:
[----:B------:R-:W2:Y:S01]  /*c680*/  LDL R6, [R1+0x6c] ;  /* 0x00006c0001067983 */ /* 0x000ea20000100800 */
[----:B------:R-:W-:Y:S01]  /*c690*/  UIADD3 UR20, UPT, UPT, UR20, 0x1, URZ ;  /* 0x0000000114147890 */ /* 0x000fe2000fffe0ff */
[----:B------:R-:W-:Y:S01]  /*c6a0*/  IMAD.MOV.U32 R4, RZ, RZ, R52 ;  /* 0x000000ffff047224 */ /* 0x000fe200078e0034 */
[----:B------:R-:W-:Y:S01]  /*c6b0*/  UIADD3 UR5, UPT, UPT, UR5, -0x1, URZ ;  /* 0xffffffff05057890 */ /* 0x000fe2000fffe0ff */
[----:B------:R-:W-:Y:S01]  /*c6c0*/  IMAD.MOV.U32 R5, RZ, RZ, R53 ;  /* 0x000000ffff057224 */ /* 0x000fe200078e0035 */
[----:B------:R-:W-:Y:S01]  /*c6d0*/  UISETP.GT.AND UP1, UPT, UR20, 0x1, UPT ;  /* 0x000000011400788c */ /* 0x000fe2000bf24270 */
[----:B------:R-:W-:-:S03]  /*c6e0*/  VIADD R3, R3, 0xffffffc0 ;  /* 0xffffffc003037836 */ /* 0x000fc60000000000 */
[----:B0-----:R-:W-:Y:S02]  /*c6f0*/  USEL UR6, URZ, 0x1, !UP1 ;  /* 0x00000001ff067887 */ /* 0x001fe4000c800000 */
[----:B------:R-:W-:Y:S02]  /*c700*/  USEL UR20, UR20, URZ, !UP1 ;  /* 0x000000ff14147287 */ /* 0x000fe4000c800000 */
[----:B------:R-:W-:Y:S02]  /*c710*/  UISETP.NE.U32.AND UP1, UPT, UR5, URZ, UPT ;  /* 0x000000ff0500728c */ /* 0x000fe4000bf25070 */
[----:B------:R-:W-:-:S03]  /*c720*/  ULOP3.LUT UR7, UR4, UR6, URZ, 0x3c, !UPT ;  /* 0x0000000604077292 */ /* 0x000fc6000f8e3cff */
[----:B------:R-:W-:-:S04]  /*c730*/  UMOV UR6, UR4 ;  /* 0x0000000400067c82 */ /* 0x000fc80008000000 */
[----:B------:R-:W-:Y:S01]  /*c740*/  UMOV UR4, UR7 ;  /* 0x0000000700047c82 */ /* 0x000fe20008000000 */
[----:B--2---:R-:W-:-:S04]  /*c750*/  IMAD.WIDE R4, R6, 0x2, R4 ;  /* 0x0000000206047825 */ /* 0x004fc800078e0204 */
[----:B------:R-:W-:Y:S02]  /*c760*/  IMAD.MOV.U32 R52, RZ, RZ, R4 ;  /* 0x000000ffff347224 */ /* 0x000fe400078e0004 */
[----:B------:R-:W-:Y:S01]  /*c770*/  IMAD.MOV.U32 R53, RZ, RZ, R5 ;  /* 0x000000ffff357224 */ /* 0x000fe200078e0005 */
[----:B------:R-:W-:Y:S06]  /*c780*/  BRA.U UP1, `(.L_x_11) ;  /* 0xffffffcd01a47547 */ /* 0x000fec000b83ffff */
.L_x_8:
[----:B------:R-:W2:Y:S01]  /*c790*/  LDL.LU R4, [R1+0x74] ;  /* 0x0000740001047983 */ /* 0x000ea20000300800 */
[----:B0-----:R-:W0:Y:S01]  /*c7a0*/  LDCU UR4, c[0x0][0x3b8] ;  /* 0x00007700ff0477ac */ /* 0x001e220008000800 */
[----:B------:R-:W1:Y:S01]  /*c7b0*/  LDCU UR5, c[0x0][0x3b4] ;  /* 0x00007680ff0577ac */ /* 0x000e620008000800 */
[----:B------:R-:W3:Y:S01]  /*c7c0*/  LDCU.128 UR12, c[0x0][0x390] ;  /* 0x00007200ff0c77ac */ /* 0x000ee20008000c00 */
[----:B0-----:R-:W-:Y:S01]  /*c7d0*/  IMAD R132, R0, UR4, RZ ;  /* 0x0000000400847c24 */ /* 0x001fe2000f8e02ff */
[----:B--2---:R-:W-:-:S13]  /*c7e0*/  ISETP.GE.AND P0, PT, R4, 0x40, PT ;  /* 0x000000400400780c */ /* 0x004fda0003f06270 */
[----:B-1-3--:R-:W-:Y:S05]  /*c7f0*/  @!P0 BRA `(.L_x_12) ;  /* 0x0000000000108947 */ /* 0x00afea0003800000 */
[----:B------:R-:W-:-:S06]  /*c800*/  USHF.L.U32 UR6, UR6, 0x1f, URZ ;  /* 0x0000001f06067899 */ /* 0x000fcc00080006ff */
[----:B------:R-:W-:-:S04]  /*c810*/  IMAD.U32 R2, RZ, RZ, UR6 ;  /* 0x00000006ff027e24 */ /* 0x000fc8000f8e00ff */
[----:B------:R-:W0:Y:S02]  /*c820*/  SYNCS.PHASECHK.TRANS64.TRYWAIT P0, [UR11], R2 ;  /* 0x00000002ff0075a7 */ /* 0x000e24000800110b */
[----:B0-----:R-:W-:Y:S05]  /*c830*/  @!P0 BRA `(.L_x_13) ;  /* 0x00000040009c8947 */ /* 0x001fea0003800000 */
.L_x_12:
[----:B------:R-:W2:Y:S01]  /*c840*/  LDL.LU R3, [R1+0x70] ;  /* 0x0000700001037983 */ /* 0x000ea20000300800 */
[----:B------:R-:W-:Y:S01]  /*c850*/  VIADD R133, R132, UR4 ;  /* 0x0000000484857c36 */ /* 0x000fe20008000000 */
[----:B------:R-:W0:Y:S01]  /*c860*/  LDCU UR6, c[0x0][0x39c] ;  /* 0x00007380ff0677ac */ /* 0x000e220008000800 */
[C---:B------:R-:W-:Y:S01]  /*c870*/  VIADD R137, R0.reuse, 0x3 ;  /* 0x0000000300897836 */ /* 0x040fe20000000000 */
[----:B------:R-:W-:Y:S01]  /*c880*/  BAR.SYNC.DEFER_BLOCKING 0x0 ;  /* 0x0000000000007b1d */ /* 0x000fe20000010000 */
[----:B------:R-:W-:Y:S02]  /*c890*/  VIADD R134, R133, UR4 ;  /* 0x0000000485867c36 */ /* 0x000fe40008000000 */
[----:B------:R-:W-:Y:S02]  /*c8a0*/  VIADD R138, R0, 0x2 ;  /* 0x00000002008a7836 */ /* 0x000fe40000000000 */
[----:B------:R-:W-:Y:S01]  /*c8b0*/  VIADD R135, R134, UR4 ;  /* 0x0000000486877c36 */ /* 0x000fe20008000000 */
[----:B------:R-:W1:Y:S01]  /*c8c0*/  LDCU UR7, c[0x0][0x39c] ;  /* 0x00007380ff0777ac */ /* 0x000e620008000800 */
[----:B------:R-:W-:-:S02]  /*c8d0*/  VIADD R2, R0, 0x1 ;  /* 0x0000000100027836 */ /* 0x000fc40000000000 */
[----:B------:R-:W-:Y:S02]  /*c8e0*/  VIADD R136, R135, UR4 ;  /* 0x0000000487887c36 */ /* 0x000fe40008000000 */
[C---:B------:R-:W-:Y:S02]  /*c8f0*/  VIADD R170, R0.reuse, 0x4 ;  /* 0x0000000400aa7836 */ /* 0x040fe40000000000 */
[----:B------:R-:W-:Y:S01]  /*c900*/  VIADD R169, R0, 0x5 ;  /* 0x0000000500a97836 */ /* 0x000fe20000000000 */
[----:B------:R-:W3:Y:S02]  /*c910*/  @!P2 SYNCS.CCTL.IV [UR9+0x8000] ;  /* 0x00800000ff00a9b1 */ /* 0x000ee40008000009 */
[----:B---3--:R-:W-:Y:S06]  /*c920*/  BAR.SYNC.DEFER_BLOCKING 0x0 ;  /* 0x0000000000007b1d */ /* 0x008fec0000010000 */
[----:B------:R-:W3:Y:S01]  /*c930*/  LDTM.x128 R4, tmem[UR10] ;  /* 0x0000000a000479ee */ /* 0x000ee200083c0000 */
[----:B------:R-:W4:Y:S01]  /*c940*/  @!P2 SYNCS.CCTL.IV [UR9+0x8008] ;  /* 0x00800800ff00a9b1 */ /* 0x000f220008000009 */
[----:B------:R-:W-:Y:S01]  /*c950*/  NOP ;  /* 0x0000000000007918 */ /* 0x000fe20000000000 */
[----:B------:R-:W5:Y:S01]  /*c960*/  LDCU UR9, c[0x0][0x39c] ;  /* 0x00007380ff0977ac */ /* 0x000f620008000800 */
[----:B---3--:R-:W-:-:S02]  /*c970*/  F2FP.F16.F32.PACK_AB R168, R5, R4 ;  /* 0x0000000405a8723e */ /* 0x008fc400000000ff */
[----:B------:R-:W-:Y:S01]  /*c980*/  F2FP.F16.F32.PACK_AB R6, R7, R6 ;  /* 0x000000060706723e */ /* 0x000fe200000000ff */
[----:B------:R-:W-:Y:S01]  /*c990*/  VIADD R7, R0, 0x7 ;  /* 0x0000000700077836 */ /* 0x000fe20000000000 */
[----:B------:R-:W-:Y:S02]  /*c9a0*/  F2FP.F16.F32.PACK_AB R8, R9, R8 ;  /* 0x000000080908723e */ /* 0x000fe400000000ff */
[----:B------:R-:W-:Y:S02]  /*c9b0*/  PRMT R9, R6, 0x7632, R9 ;  /* 0x0000763206097816 */ /* 0x000fe40000000009 */
[----:B------:R-:W-:Y:S02]  /*c9c0*/  F2FP.F16.F32.PACK_AB R10, R11, R10 ;  /* 0x0000000a0b0a723e */ /* 0x000fe400000000ff */
[----:B------:R-:W-:Y:S02]  /*c9d0*/  F2FP.F16.F32.PACK_AB R12, R13, R12 ;  /* 0x0000000c0d0c723e */ /* 0x000fe400000000ff */
[----:B------:R-:W-:-:S02]  /*c9e0*/  F2FP.F16.F32.PACK_AB R14, R15, R14 ;  /* 0x0000000e0f0e723e */ /* 0x000fc400000000ff */
[----:B------:R-:W-:Y:S01]  /*c9f0*/  F2FP.F16.F32.PACK_AB R16, R17, R16 ;  /* 0x000000101110723e */ /* 0x000fe200000000ff */
[----:B------:R-:W-:Y:S01]  /*ca00*/  VIADD R17, R0, 0x7e ;  /* 0x0000007e00117836 */ /* 0x000fe20000000000 */
[----:B------:R-:W-:Y:S02]  /*ca10*/  F2FP.F16.F32.PACK_AB R18, R19, R18 ;  /* 0x000000121312723e */ /* 0x000fe400000000ff */
[----:B------:R-:W-:Y:S02]  /*ca20*/  F2FP.F16.F32.PACK_AB R20, R21, R20 ;  /* 0x000000141514723e */ /* 0x000fe400000000ff */
[----:B------:R-:W-:Y:S02]  /*ca30*/  F2FP.F16.F32.PACK_AB R22, R23, R22 ;  /* 0x000000161716723e */ /* 0x000fe400000000ff */
[----:B------:R-:W-:Y:S02]  /*ca40*/  F2FP.F16.F32.PACK_AB R24, R25, R24 ;  /* 0x000000181918723e */ /* 0x000fe400000000ff */
[----:B------:R-:W-:-:S02]  /*ca50*/  F2FP.F16.F32.PACK_AB R26, R27, R26 ;  /* 0x0000001a1b1a723e */ /* 0x000fc400000000ff */
[----:B------:R-:W-:Y:S02]  /*ca60*/  F2FP.F16.F32.PACK_AB R28, R29, R28 ;  /* 0x0000001c1d1c723e */ /* 0x000fe400000000ff */
        /* <DEDUP_REMOVED lines=51> */
[C---:B--2---:R-:W-:Y:S01]  /*cda0*/  ISETP.GE.AND P0, PT, R3.reuse, UR14, PT ;  /* 0x0000000e03007c0c */ /* 0x044fe2000bf06270 */
[----:B------:R-:W-:Y:S01]  /*cdb0*/  IMAD R3, R3, UR5, RZ ;  /* 0x0000000503037c24 */ /* 0x000fe2000f8e02ff */
[----:B------:R-:W2:Y:S02]  /*cdc0*/  LDCU UR5, c[0x0][0x39c] ;  /* 0x00007380ff0577ac */ /* 0x000ea40008000800 */
[----:B------:R-:W-:Y:S01]  /*cdd0*/  ISETP.LT.AND P4, PT, R137, UR15, !P0 ;  /* 0x0000000f89007c0c */ /* 0x000fe2000c781270 */
[----:B------:R-:W-:Y:S01]  /*cde0*/  VIADD R137, R136, UR4 ;  /* 0x0000000488897c36 */ /* 0x000fe20008000000 */
[----:B------:R-:W-:-:S02]  /*cdf0*/  ISETP.LT.AND P1, PT, R138, UR15, !P0 ;  /* 0x0000000f8a007c0c */ /* 0x000fc4000c721270 */
[----:B------:R-:W-:Y:S01]  /*ce00*/  ISETP.LT.AND P3, PT, R2, UR15, !P0 ;  /* 0x0000000f02007c0c */ /* 0x000fe2000c761270 */
[----:B------:R-:W-:Y:S01]  /*ce10*/  VIADD R138, R137, UR4 ;  /* 0x00000004898a7c36 */ /* 0x000fe20008000000 */
[----:B------:R-:W-:-:S03]  /*ce20*/  LEA R2, P5, R3, UR12, 0x1 ;  /* 0x0000000c03027c11 */ /* 0x000fc6000f8a08ff */
[----:B------:R-:W-:Y:S01]  /*ce30*/  VIADD R4, R138, UR4 ;  /* 0x000000048a047c36 */ /* 0x000fe20008000000 */
[----:B------:R-:W-:Y:S02]  /*ce40*/  LEA.HI.X.SX32 R3, R3, UR13, 0x1, P5 ;  /* 0x0000000d03037c11 */ /* 0x000fe4000a8f0eff */
[-C--:B------:R-:W-:Y:S01]  /*ce50*/  LEA R144, P5, R132, R2.reuse, 0x1 ;  /* 0x0000000284907211 */ /* 0x080fe200078a08ff */
[----:B------:R-:W-:Y:S01]  /*ce60*/  VIADD R5, R4, UR4 ;  /* 0x0000000404057c36 */ /* 0x000fe20008000000 */
[-C--:B------:R-:W-:Y:S02]  /*ce70*/  LEA R146, P6, R133, R2.reuse, 0x1 ;  /* 0x0000000285927211 */ /* 0x080fe400078c08ff */
[-C--:B------:R-:W-:Y:S01]  /*ce80*/  LEA.HI.X.SX32 R145, R132, R3.reuse, 0x1, P5 ;  /* 0x0000000384917211 */ /* 0x080fe200028f0eff */
[----:B------:R-:W-:Y:S01]  /*ce90*/  VIADD R132, R5, UR4 ;  /* 0x0000000405847c36 */ /* 0x000fe20008000000 */
[----:B------:R-:W-:Y:S02]  /*cea0*/  LEA.HI.X.SX32 R147, R133, R3, 0x1, P6 ;  /* 0x0000000385937211 */ /* 0x000fe400030f0eff */
[-C--:B------:R-:W-:Y:S01]  /*ceb0*/  LEA R148, P5, R134, R2.reuse, 0x1 ;  /* 0x0000000286947211 */ /* 0x080fe200078a08ff */
[----:B------:R-:W-:Y:S01]  /*cec0*/  VIADD R133, R132, UR4 ;  /* 0x0000000484857c36 */ /* 0x000fe20008000000 */
[----:B------:R-:W-:-:S02]  /*ced0*/  LEA R154, P2, R137, R2, 0x1 ;  /* 0x00000002899a7211 */ /* 0x000fc400078408ff */
[-C--:B------:R-:W-:Y:S02]  /*cee0*/  LEA R150, P6, R135, R2.reuse, 0x1 ;  /* 0x0000000287967211 */ /* 0x080fe400078c08ff */
[-C--:B------:R-:W-:Y:S01]  /*cef0*/  LEA.HI.X.SX32 R149, R134, R3.reuse, 0x1, P5 ;  /* 0x0000000386957211 */ /* 0x080fe200028f0eff */
[----:B------:R-:W-:Y:S01]  /*cf00*/  VIADD R134, R133, UR4 ;  /* 0x0000000485867c36 */ /* 0x000fe20008000000 */
[-C--:B------:R-:W-:Y:S02]  /*cf10*/  LEA R152, P5, R136, R2.reuse, 0x1 ;  /* 0x0000000288987211 */ /* 0x080fe400078a08ff */
[-C--:B------:R-:W-:Y:S02]  /*cf20*/  LEA.HI.X.SX32 R155, R137, R3.reuse, 0x1, P2 ;  /* 0x00000003899b7211 */ /* 0x080fe400010f0eff */
[----:B------:R-:W-:Y:S01]  /*cf30*/  LEA.HI.X.SX32 R151, R135, R3, 0x1, P6 ;  /* 0x0000000387977211 */ /* 0x000fe200030f0eff */
[----:B------:R-:W-:Y:S01]  /*cf40*/  VIADD R135, R134, UR4 ;  /* 0x0000000486877c36 */ /* 0x000fe20008000000 */
[----:B------:R-:W-:-:S02]  /*cf50*/  LEA R158, P2, R4, R2, 0x1 ;  /* 0x00000002049e7211 */ /* 0x000fc400078408ff */
[-C--:B------:R-:W-:Y:S02]  /*cf60*/  LEA R156, P6, R138, R2.reuse, 0x1 ;  /* 0x000000028a9c7211 */ /* 0x080fe400078c08ff */
[-C--:B------:R-:W-:Y:S02]  /*cf70*/  LEA.HI.X.SX32 R153, R136, R3.reuse, 0x1, P5 ;  /* 0x0000000388997211 */ /* 0x080fe400028f0eff */
[-C--:B------:R-:W-:Y:S02]  /*cf80*/  LEA R160, P5, R5, R2.reuse, 0x1 ;  /* 0x0000000205a07211 */ /* 0x080fe400078a08ff */
[-C--:B------:R-:W-:Y:S01]  /*cf90*/  LEA.HI.X.SX32 R159, R4, R3.reuse, 0x1, P2 ;  /* 0x00000003049f7211 */ /* 0x080fe200010f0eff */
[----:B------:R-:W-:Y:S01]  /*cfa0*/  VIADD R4, R135, UR4 ;  /* 0x0000000487047c36 */ /* 0x000fe20008000000 */
[----:B------:R-:W-:Y:S02]  /*cfb0*/  LEA.HI.X.SX32 R157, R138, R3, 0x1, P6 ;  /* 0x000000038a9d7211 */ /* 0x000fe400030f0eff */
[----:B------:R-:W-:-:S02]  /*cfc0*/  LEA R162, P6, R132, R2, 0x1 ;  /* 0x0000000284a27211 */ /* 0x000fc400078c08ff */
[-C--:B------:R-:W-:Y:S01]  /*cfd0*/  LEA.HI.X.SX32 R161, R5, R3.reuse, 0x1, P5 ;  /* 0x0000000305a17211 */ /* 0x080fe200028f0eff */
[----:B------:R-:W-:Y:S01]  /*cfe0*/  VIADD R5, R4, UR4 ;  /* 0x0000000404057c36 */ /* 0x000fe20008000000 */
[-C--:B------:R-:W-:Y:S02]  /*cff0*/  LEA R164, P2, R133, R2.reuse, 0x1 ;  /* 0x0000000285a47211 */ /* 0x080fe400078408ff */
[-C--:B------:R-:W-:Y:S02]  /*d000*/  LEA.HI.X.SX32 R163, R132, R3.reuse, 0x1, P6 ;  /* 0x0000000384a37211 */ /* 0x080fe400030f0eff */
[-C--:B------:R-:W-:Y:S02]  /*d010*/  LEA R142, P6, R135, R2.reuse, 0x1 ;  /* 0x00000002878e7211 */ /* 0x080fe400078c08ff */
[----:B------:R-:W-:Y:S02]  /*d020*/  LEA R140, P5, R134, R2, 0x1 ;  /* 0x00000002868c7211 */ /* 0x000fe400078a08ff */
[-C--:B------:R-:W-:Y:S01]  /*d030*/  LEA.HI.X.SX32 R165, R133, R3.reuse, 0x1, P2 ;  /* 0x0000000385a57211 */ /* 0x080fe200010f0eff */
[----:B------:R-:W-:Y:S01]  /*d040*/  VIADD R133, R5, UR4 ;  /* 0x0000000405857c36 */ /* 0x000fe20008000000 */
[----:B------:R-:W-:-:S02]  /*d050*/  LEA.HI.X.SX32 R143, R135, R3, 0x1, P6 ;  /* 0x00000003878f7211 */ /* 0x000fc400030f0eff */
[-C--:B------:R-:W-:Y:S01]  /*d060*/  LEA.HI.X.SX32 R141, R134, R3.reuse, 0x1, P5 ;  /* 0x00000003868d7211 */ /* 0x080fe200028f0eff */
[----:B------:R-:W-:Y:S01]  /*d070*/  VIADD R166, R133, UR4 ;  /* 0x0000000485a67c36 */ /* 0x000fe20008000000 */
[CC--:B------:R-:W-:Y:S02]  /*d080*/  LEA R136, P6, R5.reuse, R2.reuse, 0x1 ;  /* 0x0000000205887211 */ /* 0x0c0fe400078c08ff */
[----:B------:R-:W-:Y:S01]  /*d090*/  LEA R138, P5, R4, R2, 0x1 ;  /* 0x00000002048a7211 */ /* 0x000fe200078a08ff */
[----:B------:R-:W-:Y:S01]  /*d0a0*/  VIADD R167, R166, UR4 ;  /* 0x00000004a6a77c36 */ /* 0x000fe20008000000 */
[----:B------:R-:W-:Y:S02]  /*d0b0*/  ISETP.LT.AND P2, PT, R0, UR15, !P0 ;  /* 0x0000000f00007c0c */ /* 0x000fe4000c741270 */
[-C--:B------:R-:W-:Y:S02]  /*d0c0*/  LEA.HI.X.SX32 R137, R5, R3.reuse, 0x1, P6 ;  /* 0x0000000305897211 */ /* 0x080fe400030f0eff */
[----:B------:R-:W-:-:S02]  /*d0d0*/  LEA.HI.X.SX32 R139, R4, R3, 0x1, P5 ;  /* 0x00000003048b7211 */ /* 0x000fc400028f0eff */
[CC--:B------:R-:W-:Y:S02]  /*d0e0*/  LEA R134, P6, R133.reuse, R2.reuse, 0x1 ;  /* 0x0000000285867211 */ /* 0x0c0fe400078c08ff */
[CC--:B------:R-:W-:Y:S02]  /*d0f0*/  LEA R132, P5, R166.reuse, R2.reuse, 0x1 ;  /* 0x00000002a6847211 */ /* 0x0c0fe400078a08ff */
[-C--:B------:R-:W-:Y:S02]  /*d100*/  LEA.HI.X.SX32 R135, R133, R3.reuse, 0x1, P6 ;  /* 0x0000000385877211 */ /* 0x080fe400030f0eff */
[----:B------:R-:W-:Y:S01]  /*d110*/  LEA.HI.X.SX32 R133, R166, R3, 0x1, P5 ;  /* 0x00000003a6857211 */ /* 0x000fe200028f0eff */
[----:B------:R-:W-:Y:S01]  /*d120*/  VIADD R166, R0, 0x6 ;  /* 0x0000000600a67836 */ /* 0x000fe20000000000 */
[----:B------:R3:W-:Y:S01]  /*d130*/  @P2 STG.E.U16 desc[UR22][R144.64], R168 ;  /* 0x000000a890002986 */ /* 0x0007e2000c101516 */
[----:B------:R-:W-:Y:S02]  /*d140*/  ISETP.LT.AND P5, PT, R170, UR15, !P0 ;  /* 0x0000000faa007c0c */ /* 0x000fe4000c7a1270 */
[----:B------:R-:W-:-:S02]  /*d150*/  LEA R4, P6, R167, R2, 0x1 ;  /* 0x00000002a7047211 */ /* 0x000fc400078c08ff */
[----:B------:R-:W-:Y:S02]  /*d160*/  ISETP.LT.AND P2, PT, R166, UR15, !P0 ;  /* 0x0000000fa6007c0c */ /* 0x000fe4000c741270 */
[----:B------:R-:W-:Y:S01]  /*d170*/  PRMT R166, R6, 0x7610, R166 ;  /* 0x0000761006a67816 */ /* 0x000fe200000000a6 */
[----:B------:R-:W-:Y:S01]  /*d180*/  VIADD R6, R0, 0x9 ;  /* 0x0000000900067836 */ /* 0x000fe20000000000 */
[C---:B------:R-:W-:Y:S01]  /*d190*/  LEA.HI.X.SX32 R5, R167.reuse, R3, 0x1, P6 ;  /* 0x00000003a7057211 */ /* 0x040fe200030f0eff */
[----:B------:R-:W-:Y:S01]  /*d1a0*/  VIADD R167, R167, UR4 ;  /* 0x00000004a7a77c36 */ /* 0x000fe20008000000 */
[----:B------:R-:W-:Y:S02]  /*d1b0*/  ISETP.LT.AND P6, PT, R169, UR15, !P0 ;  /* 0x0000000fa9007c0c */ /* 0x000fe4000c7c1270 */
[----:B---3--:R-:W-:-:S05]  /*d1c0*/  PRMT R145, R168, 0x7632, R145 ;  /* 0x00007632a8917816 */ /* 0x008fca0000000091 */
[----:B------:R-:W-:Y:S01]  /*d1d0*/  @P3 STG.E.U16 desc[UR22][R146.64], R145 ;  /* 0x0000009192003986 */ /* 0x000fe2000c101516 */
[----:B------:R-:W-:Y:S01]  /*d1e0*/  ISETP.LT.AND P3, PT, R7, UR15, !P0 ;  /* 0x0000000f07007c0c */ /* 0x000fe2000c761270 */
[----:B------:R-:W-:Y:S02]  /*d1f0*/  VIADD R7, R0, 0x8 ;  /* 0x0000000800077836 */ /* 0x000fe40000000000 */
[----:B------:R-:W-:Y:S03]  /*d200*/  @P1 STG.E.U16 desc[UR22][R148.64], R166 ;  /* 0x000000a694001986 */ /* 0x000fe6000c101516 */
[----:B------:R-:W-:Y:S01]  /*d210*/  ISETP.LT.AND P1, PT, R7, UR15, !P0 ;  /* 0x0000000f07007c0c */ /* 0x000fe2000c721270 */
[----:B------:R3:W-:Y:S01]  /*d220*/  @P4 STG.E.U16 desc[UR22][R150.64], R9 ;  /* 0x0000000996004986 */ /* 0x0007e2000c101516 */
[----:B------:R-:W-:Y:S01]  /*d230*/  ISETP.LT.AND P4, PT, R6, UR15, !P0 ;  /* 0x0000000f06007c0c */ /* 0x000fe2000c781270 */
[----:B------:R-:W-:Y:S01]  /*d240*/  VIADD R6, R0, 0xa ;  /* 0x0000000a00067836 */ /* 0x000fe20000000000 */
[----:B------:R-:W-:Y:S01]  /*d250*/  PRMT R7, R8, 0x7632, R7 ;  /* 0x0000763208077816 */ /* 0x000fe20000000007 */
[----:B------:R0:W-:Y:S03]  /*d260*/  @P5 STG.E.U16 desc[UR22][R152.64], R8 ;  /* 0x0000000898005986 */ /* 0x0001e6000c101516 */
[----:B------:R-:W-:Y:S01]  /*d270*/  ISETP.LT.AND P5, PT, R6, UR15, !P0 ;  /* 0x0000000f06007c0c */ /* 0x000fe2000c7a1270 */
[----:B------:R-:W-:Y:S01]  /*d280*/  VIADD R6, R0, 0xb ;  /* 0x0000000b00067836 */ /* 0x000fe20000000000 */
[----:B------:R1:W-:Y:S01]  /*d290*/  @P6 STG.E.U16 desc[UR22][R154.64], R7 ;  /* 0x000000079a006986 */ /* 0x0003e2000c101516 */
[----:B---3--:R-:W-:-:S03]  /*d2a0*/  PRMT R9, R16, 0x7632, R9 ;  /* 0x0000763210097816 */ /* 0x008fc60000000009 */
[----:B------:R3:W-:Y:S01]  /*d2b0*/  @P2 STG.E.U16 desc[UR22][R156.64], R10 ;  /* 0x0000000a9c002986 */ /* 0x0007e2000c101516 */
[----:B------:R-:W-:Y:S01]  /*d2c0*/  ISETP.LT.AND P6, PT, R6, UR15, !P0 ;  /* 0x0000000f06007c0c */ /* 0x000fe2000c7c1270 */
[----:B------:R-:W-:Y:S01]  /*d2d0*/  VIADD R6, R0, 0xc ;  /* 0x0000000c00067836 */ /* 0x000fe20000000000 */
[----:B0-----:R-:W-:-:S04]  /*d2e0*/  PRMT R8, R10, 0x7632, R8 ;  /* 0x000076320a087816 */ /* 0x001fc80000000008 */
[----:B------:R-:W-:Y:S01]  /*d2f0*/  ISETP.LT.AND P2, PT, R6, UR15, !P0 ;  /* 0x0000000f06007c0c */ /* 0x000fe2000c741270 */
[----:B------:R-:W-:Y:S01]  /*d300*/  VIADD R6, R0, 0xd ;  /* 0x0000000d00067836 */ /* 0x000fe20000000000 */
[----:B------:R0:W-:Y:S01]  /*d310*/  @P3 STG.E.U16 desc[UR22][R158.64], R8 ;  /* 0x000000089e003986 */ /* 0x0001e2000c101516 */
[----:B-1----:R-:W-:Y:S01]  /*d320*/  PRMT R7, R12, 0x7632, R7 ;  /* 0x000076320c077816 */ /* 0x002fe20000000007 */
[----:B---3--:R-:W-:Y:S02]  /*d330*/  VIADD R10, R167, UR4 ;  /* 0x00000004a70a7c36 */ /* 0x008fe40008000000 */
[----:B------:R-:W-:Y:S01]  /*d340*/  ISETP.LT.AND P3, PT, R6, UR15, !P0 ;  /* 0x0000000f06007c0c */ /* 0x000fe2000c761270 */
[----:B------:R-:W-:Y:S01]  /*d350*/  VIADD R6, R0, 0xe ;  /* 0x0000000e00067836 */ /* 0x000fe20000000000 */
[----:B------:R1:W-:Y:S04]  /*d360*/  @P1 STG.E.U16 desc[UR22][R160.64], R12 ;  /* 0x0000000ca0001986 */ /* 0x0003e8000c101516 */
[----:B------:R-:W-:Y:S01]  /*d370*/  ISETP.LT.AND P1, PT, R6, UR15, !P0 ;  /* 0x0000000f06007c0c */ /* 0x000fe2000c721270 */
[----:B------:R-:W-:Y:S01]  /*d380*/  VIADD R6, R0, 0xf ;  /* 0x0000000f00067836 */ /* 0x000fe20000000000 */
[----:B------:R3:W-:Y:S01]  /*d390*/  @P4 STG.E.U16 desc[UR22][R162.64], R7 ;  /* 0x00000007a2004986 */ /* 0x0007e2000c101516 */
[----:B0-----:R-:W-:-:S03]  /*d3a0*/  PRMT R8, R14, 0x7632, R8 ;  /* 0x000076320e087816 */ /* 0x001fc60000000008 */
[----:B------:R-:W-:Y:S01]  /*d3b0*/  ISETP.LT.AND P4, PT, R6, UR15, !P0 ;  /* 0x0000000f06007c0c */ /* 0x000fe2000c781270 */
[C---:B------:R-:W-:Y:S01]  /*d3c0*/  VIADD R6, R0.reuse, 0x10 ;  /* 0x0000001000067836 */ /* 0x040fe20000000000 */
[----:B------:R-:W-:Y:S01]  /*d3d0*/  @P5 STG.E.U16 desc[UR22][R164.64], R14 ;  /* 0x0000000ea4005986 */ /* 0x000fe2000c101516 */
[----:B-1----:R-:W-:-:S03]  /*d3e0*/  VIADD R12, R0, 0x1c ;  /* 0x0000001c000c7836 */ /* 0x002fc60000000000 */
[----:B------:R-:W-:Y:S01]  /*d3f0*/  ISETP.LT.AND P5, PT, R6, UR15, !P0 ;  /* 0x0000000f06007c0c */ /* 0x000fe2000c7a1270 */
[C---:B------:R-:W-:Y:S01]  /*d400*/  VIADD R6, R0.reuse, 0x11 ;  /* 0x0000001100067836 */ /* 0x040fe20000000000 */
[----:B------:R0:W-:Y:S01]  /*d410*/  @P6 STG.E.U16 desc[UR22][R140.64], R8 ;  /* 0x000000088c006986 */ /* 0x0001e2000c101516 */
[----:B---3--:R-:W-:-:S03]  /*d420*/  VIADD R7, R0, 0x13 ;  /* 0x0000001300077836 */ /* 0x008fc60000000000 */
[----:B------:R-:W-:Y:S01]  /*d430*/  ISETP.LT.AND P6, PT, R6, UR15, !P0 ;  /* 0x0000000f06007c0c */ /* 0x000fe2000c7c1270 */
[----:B------:R-:W-:Y:S01]  /*d440*/  VIADD R6, R0, 0x12 ;  /* 0x0000001200067836 */ /* 0x000fe20000000000 */
[----:B------:R-:W-:Y:S04]  /*d450*/  @P2 STG.E.U16 desc[UR22][R142.64], R16 ;  /* 0x000000108e002986 */ /* 0x000fe8000c101516 */
[----:B--2---:R-:W-:Y:S01]  /*d460*/  ISETP.LT.AND P2, PT, R6, UR5, !P0 ;  /* 0x0000000506007c0c */ /* 0x004fe2000c741270 */
[----:B------:R-:W1:Y:S01]  /*d470*/  LDCU UR5, c[0x0][0x39c] ;  /* 0x00007380ff0577ac */ /* 0x000e620008000800 */
[----:B------:R-:W-:Y:S01]  /*d480*/  VIADD R6, R0, 0x14 ;  /* 0x0000001400067836 */ /* 0x000fe20000000000 */
[----:B------:R2:W-:Y:S01]  /*d490*/  @P3 STG.E.U16 desc[UR22][R138.64], R9 ;  /* 0x000000098a003986 */ /* 0x0005e2000c101516 */
[----:B------:R-:W-:Y:S01]  /*d4a0*/  ISETP.LT.AND P3, PT, R7, UR6, !P0 ;  /* 0x0000000607007c0c */ /* 0x000fe2000c761270 */
[----:B------:R-:W3:Y:S01]  /*d4b0*/  LDCU UR6, c[0x0][0x39c] ;  /* 0x00007380ff0677ac */ /* 0x000ee20008000800 */
[----:B------:R-:W-:Y:S01]  /*d4c0*/  PRMT R7, R18, 0x7632, R7 ;  /* 0x0000763212077816 */ /* 0x000fe20000000007 */
[----:B------:R-:W-:Y:S01]  /*d4d0*/  @P1 STG.E.U16 desc[UR22][R136.64], R18 ;  /* 0x0000001288001986 */ /* 0x000fe2000c101516 */
[----:B------:R-:W-:Y:S01]  /*d4e0*/  ISETP.LT.AND P1, PT, R6, UR7, !P0 ;  /* 0x0000000706007c0c */ /* 0x000fe2000c721270 */
[C---:B------:R-:W-:Y:S01]  /*d4f0*/  VIADD R6, R0.reuse, 0x15 ;  /* 0x0000001500067836 */ /* 0x040fe20000000000 */
[----:B------:R-:W3:Y:S01]  /*d500*/  LDCU UR7, c[0x0][0x39c] ;  /* 0x00007380ff0777ac */ /* 0x000ee20008000800 */
[----:B0-----:R-:W-:Y:S01]  /*d510*/  VIADD R8, R0, 0x16 ;  /* 0x0000001600087836 */ /* 0x001fe20000000000 */
[----:B------:R0:W-:Y:S02]  /*d520*/  @P4 STG.E.U16 desc[UR22][R134.64], R7 ;  /* 0x0000000786004986 */ /* 0x0001e4000c101516 */
[----:B-----5:R-:W-:-:S02]  /*d530*/  ISETP.LT.AND P4, PT, R6, UR9, !P0 ;  /* 0x0000000906007c0c */ /* 0x020fc4000c781270 */
[----:B--2---:R-:W-:Y:S01]  /*d540*/  PRMT R9, R20, 0x7632, R9 ;  /* 0x0000763214097816 */ /* 0x004fe20000000009 */
[----:B------:R-:W-:Y:S01]  /*d550*/  @P5 STG.E.U16 desc[UR22][R132.64], R20 ;  /* 0x0000001484005986 */ /* 0x000fe2000c101516 */
[----:B------:R-:W-:-:S03]  /*d560*/  LEA R6, P5, R167, R2, 0x1 ;  /* 0x00000002a7067211 */ /* 0x000fc600078a08ff */
[----:B------:R2:W-:Y:S01]  /*d570*/  @P6 STG.E.U16 desc[UR22][R4.64], R9 ;  /* 0x0000000904006986 */ /* 0x0005e2000c101516 */
[----:B-1----:R-:W-:Y:S01]  /*d580*/  ISETP.LT.AND P6, PT, R8, UR5, !P0 ;  /* 0x0000000508007c0c */ /* 0x002fe2000c7c1270 */
[----:B------:R-:W1:Y:S01]  /*d590*/  LDCU UR5, c[0x0][0x39c] ;  /* 0x00007380ff0577ac */ /* 0x000e620008000800 */
[----:B0-----:R-:W-:Y:S02]  /*d5a0*/  LEA.HI.X.SX32 R7, R167, R3, 0x1, P5 ;  /* 0x00000003a7077211 */ /* 0x001fe400028f0eff */
[----:B------:R-:W-:-:S03]  /*d5b0*/  LEA R8, P5, R10, R2, 0x1 ;  /* 0x000000020a087211 */ /* 0x000fc600078a08ff */
[----:B------:R0:W-:Y:S01]  /*d5c0*/  @P2 STG.E.U16 desc[UR22][R6.64], R22 ;  /* 0x0000001606002986 */ /* 0x0001e2000c101516 */
[----:B--2---:R-:W-:Y:S01]  /*d5d0*/  VIADD R4, R0, 0x17 ;  /* 0x0000001700047836 */ /* 0x004fe20000000000 */
[C---:B------:R-:W-:Y:S01]  /*d5e0*/  LEA.HI.X.SX32 R9, R10.reuse, R3, 0x1, P5 ;  /* 0x000000030a097211 */ /* 0x040fe200028f0eff */
[----:B------:R-:W-:Y:S01]  /*d5f0*/  VIADD R10, R10, UR4 ;  /* 0x000000040a0a7c36 */ /* 0x000fe20008000000 */
[----:B------:R-:W-:Y:S02]  /*d600*/  PRMT R5, R22, 0x7632, R5 ;  /* 0x0000763216057816 */ /* 0x000fe40000000005 */
[----:B---3--:R-:W-:Y:S01]  /*d610*/  ISETP.LT.AND P2, PT, R4, UR6, !P0 ;  /* 0x0000000604007c0c */ /* 0x008fe2000c741270 */
[----:B------:R-:W2:Y:S01]  /*d620*/  LDCU UR6, c[0x0][0x39c] ;  /* 0x00007380ff0677ac */ /* 0x000ea20008000800 */
[C---:B------:R-:W-:Y:S01]  /*d630*/  VIADD R11, R10.reuse, UR4 ;  /* 0x000000040a0b7c36 */ /* 0x040fe20008000000 */
[----:B------:R3:W-:Y:S01]  /*d640*/  @P3 STG.E.U16 desc[UR22][R8.64], R5 ;  /* 0x0000000508003986 */ /* 0x0007e2000c101516 */
[----:B------:R-:W-:Y:S01]  /*d650*/  LEA R4, P3, R10, R2, 0x1 ;  /* 0x000000020a047211 */ /* 0x000fe200078608ff */
[----:B0-----:R-:W-:-:S02]  /*d660*/  VIADD R6, R0, 0x18 ;  /* 0x0000001800067836 */ /* 0x001fc40000000000 */
[----:B------:R-:W-:Y:S01]  /*d670*/  VIADD R7, R0, 0x19 ;  /* 0x0000001900077836 */ /* 0x000fe20000000000 */
[-C--:B---3--:R-:W-:Y:S01]  /*d680*/  LEA.HI.X.SX32 R5, R10, R3.reuse, 0x1, P3 ;  /* 0x000000030a057211 */ /* 0x088fe200018f0eff */
[----:B------:R-:W-:Y:S01]  /*d690*/  VIADD R8, R0, 0x1a ;  /* 0x0000001a00087836 */ /* 0x000fe20000000000 */
[----:B-1----:R-:W-:Y:S01]  /*d6a0*/  ISETP.LT.AND P3, PT, R6, UR5, !P0 ;  /* 0x0000000506007c0c */ /* 0x002fe2000c761270 */
[----:B------:R-:W0:Y:S01]  /*d6b0*/  LDCU UR5, c[0x0][0x39c] ;  /* 0x00007380ff0577ac */ /* 0x000e220008000800 */
[----:B------:R-:W-:Y:S01]  /*d6c0*/  LEA R6, P5, R11, R2, 0x1 ;  /* 0x000000020b067211 */ /* 0x000fe200078a08ff */
[----:B------:R1:W-:Y:S01]  /*d6d0*/  @P1 STG.E.U16 desc[UR22][R4.64], R24 ;  /* 0x0000001804001986 */ /* 0x0003e2000c101516 */
[----:B------:R-:W-:Y:S01]  /*d6e0*/  ISETP.LT.AND P1, PT, R7, UR7, !P0 ;  /* 0x0000000707007c0c */ /* 0x000fe2000c721270 */
[----:B------:R-:W3:Y:S01]  /*d6f0*/  LDCU UR7, c[0x0][0x39c] ;  /* 0x00007380ff0777ac */ /* 0x000ee20008000800 */
[C---:B------:R-:W-:Y:S01]  /*d700*/  LEA.HI.X.SX32 R7, R11.reuse, R3, 0x1, P5 ;  /* 0x000000030b077211 */ /* 0x040fe200028f0eff */
[----:B------:R-:W-:Y:S01]  /*d710*/  VIADD R11, R11, UR4 ;  /* 0x000000040b0b7c36 */ /* 0x000fe20008000000 */
[----:B--2---:R-:W-:Y:S01]  /*d720*/  ISETP.LT.AND P5, PT, R8, UR6, !P0 ;  /* 0x0000000608007c0c */ /* 0x004fe2000c7a1270 */
[----:B------:R-:W2:Y:S02]  /*d730*/  LDCU UR6, c[0x0][0x39c] ;  /* 0x00007380ff0677ac */ /* 0x000ea40008000800 */
[----:B------:R-:W-:Y:S01]  /*d740*/  VIADD R10, R11, UR4 ;  /* 0x000000040b0a7c36 */ /* 0x000fe20008000000 */
[----:B-1----:R-:W-:-:S05]  /*d750*/  PRMT R5, R24, 0x7632, R5 ;  /* 0x0000763218057816 */ /* 0x002fca0000000005 */
[----:B------:R1:W-:Y:S01]  /*d760*/  @P4 STG.E.U16 desc[UR22][R6.64], R5 ;  /* 0x0000000506004986 */ /* 0x0003e2000c101516 */
[----:B------:R-:W-:-:S04]  /*d770*/  LEA R8, P4, R11, R2, 0x1 ;  /* 0x000000020b087211 */ /* 0x000fc800078808ff */
[----:B------:R-:W-:Y:S01]  /*d780*/  LEA.HI.X.SX32 R9, R11, R3, 0x1, P4 ;  /* 0x000000030b097211 */ /* 0x000fe200020f0eff */
[----:B------:R-:W-:Y:S01]  /*d790*/  VIADD R11, R0, 0x1b ;  /* 0x0000001b000b7836 */ /* 0x000fe20000000000 */
[----:B------:R-:W-:-:S03]  /*d7a0*/  LEA R4, P4, R10, R2, 0x1 ;  /* 0x000000020a047211 */ /* 0x000fc600078808ff */
[----:B------:R5:W-:Y:S01]  /*d7b0*/  @P6 STG.E.U16 desc[UR22][R8.64], R26 ;  /* 0x0000001a08006986 */ /* 0x000be2000c101516 */
[----:B-1----:R-:W-:Y:S02]  /*d7c0*/  PRMT R7, R26, 0x7632, R7 ;  /* 0x000076321a077816 */ /* 0x002fe40000000007 */
[C---:B------:R-:W-:Y:S01]  /*d7d0*/  LEA.HI.X.SX32 R5, R10.reuse, R3, 0x1, P4 ;  /* 0x000000030a057211 */ /* 0x040fe200020f0eff */
[----:B------:R-:W-:Y:S01]  /*d7e0*/  VIADD R10, R10, UR4 ;  /* 0x000000040a0a7c36 */ /* 0x000fe20008000000 */
[----:B0-----:R-:W-:Y:S01]  /*d7f0*/  ISETP.LT.AND P4, PT, R11, UR5, !P0 ;  /* 0x000000050b007c0c */ /* 0x001fe2000c781270 */
[----:B------:R-:W0:Y:S02]  /*d800*/  LDCU UR5, c[0x0][0x39c] ;  /* 0x00007380ff0577ac */ /* 0x000e240008000800 */
[----:B------:R1:W-:Y:S01]  /*d810*/  @P2 STG.E.U16 desc[UR22][R4.64], R7 ;  /* 0x0000000704002986 */ /* 0x0003e2000c101516 */
[C---:B------:R-:W-:Y:S01]  /*d820*/  LEA R6, P2, R10.reuse, R2, 0x1 ;  /* 0x000000020a067211 */ /* 0x040fe200078408ff */
[----:B------:R-:W-:-:S02]  /*d830*/  VIADD R11, R10, UR4 ;  /* 0x000000040a0b7c36 */ /* 0x000fc40008000000 */
[----:B-----5:R-:W-:-:S03]  /*d840*/  VIADD R9, R0, 0x1d ;  /* 0x0000001d00097836 */ /* 0x020fc60000000000 */
[----:B------:R-:W-:Y:S02]  /*d850*/  LEA R8, P6, R11, R2, 0x1 ;  /* 0x000000020b087211 */ /* 0x000fe400078c08ff */
[-C--:B-1----:R-:W-:Y:S01]  /*d860*/  LEA.HI.X.SX32 R7, R10, R3.reuse, 0x1, P2 ;  /* 0x000000030a077211 */ /* 0x082fe200010f0eff */
[----:B------:R-:W-:Y:S01]  /*d870*/  VIADD R5, R0, 0x1e ;  /* 0x0000001e00057836 */ /* 0x000fe20000000000 */
[----:B--2---:R-:W-:Y:S01]  /*d880*/  ISETP.LT.AND P2, PT, R12, UR6, !P0 ;  /* 0x000000060c007c0c */ /* 0x004fe2000c741270 */
[----:B------:R-:W1:Y:S01]  /*d890*/  LDCU UR6, c[0x0][0x39c] ;  /* 0x00007380ff0677ac */ /* 0x000e620008000800 */
[----:B------:R-:W-:Y:S01]  /*d8a0*/  VIADD R12, R0, 0x20 ;  /* 0x00000020000c7836 */ /* 0x000fe20000000000 */
[----:B------:R2:W-:Y:S01]  /*d8b0*/  @P3 STG.E.U16 desc[UR22][R6.64], R28 ;  /* 0x0000001c06003986 */ /* 0x0005e2000c101516 */
[----:B---3--:R-:W-:Y:S01]  /*d8c0*/  ISETP.LT.AND P3, PT, R9, UR7, !P0 ;  /* 0x0000000709007c0c */ /* 0x008fe2000c761270 */
[----:B------:R-:W3:Y:S01]  /*d8d0*/  LDCU UR7, c[0x0][0x39c] ;  /* 0x00007380ff0777ac */ /* 0x000ee20008000800 */
[C---:B------:R-:W-:Y:S01]  /*d8e0*/  LEA.HI.X.SX32 R9, R11.reuse, R3, 0x1, P6 ;  /* 0x000000030b097211 */ /* 0x040fe200030f0eff */
[----:B------:R-:W-:-:S04]  /*d8f0*/  VIADD R11, R11, UR4 ;  /* 0x000000040b0b7c36 */ /* 0x000fc80008000000 */
[C---:B------:R-:W-:Y:S01]  /*d900*/  VIADD R10, R11.reuse, UR4 ;  /* 0x000000040b0a7c36 */ /* 0x040fe20008000000 */
[----:B------:R-:W-:Y:S02]  /*d910*/  LEA R4, P6, R11, R2, 0x1 ;  /* 0x000000020b047211 */ /* 0x000fe400078c08ff */
[----:B--2---:R-:W-:-:S05]  /*d920*/  PRMT R7, R28, 0x7632, R7 ;  /* 0x000076321c077816 */ /* 0x004fca0000000007 */
[----:B------:R2:W-:Y:S01]  /*d930*/  @P1 STG.E.U16 desc[UR22][R8.64], R7 ;  /* 0x0000000708001986 */ /* 0x0005e2000c101516 */
[----:B0-----:R-:W-:Y:S01]  /*d940*/  ISETP.LT.AND P1, PT, R5, UR5, !P0 ;  /* 0x0000000505007c0c */ /* 0x001fe2000c721270 */
[----:B------:R-:W0:Y:S01]  /*d950*/  LDCU UR5, c[0x0][0x39c] ;  /* 0x00007380ff0577ac */ /* 0x000e220008000800 */
[----:B------:R-:W-:Y:S01]  /*d960*/  LEA.HI.X.SX32 R5, R11, R3, 0x1, P6 ;  /* 0x000000030b057211 */ /* 0x000fe200030f0eff */
[----:B------:R-:W-:Y:S01]  /*d970*/  VIADD R11, R0, 0x1f ;  /* 0x0000001f000b7836 */ /* 0x000fe20000000000 */
[----:B------:R-:W-:-:S03]  /*d980*/  LEA R6, P6, R10, R2, 0x1 ;  /* 0x000000020a067211 */ /* 0x000fc600078c08ff */
[----:B------:R5:W-:Y:S01]  /*d990*/  @P5 STG.E.U16 desc[UR22][R4.64], R30 ;  /* 0x0000001e04005986 */ /* 0x000be2000c101516 */
[----:B-1----:R-:W-:Y:S01]  /*d9a0*/  ISETP.LT.AND P5, PT, R11, UR6, !P0 ;  /* 0x000000060b007c0c */ /* 0x002fe2000c7a1270 */
[----:B------:R-:W1:Y:S01]  /*d9b0*/  LDCU UR6, c[0x0][0x39c] ;  /* 0x00007380ff0677ac */ /* 0x000e620008000800 */
[C---:B--2---:R-:W-:Y:S01]  /*d9c0*/  LEA.HI.X.SX32 R7, R10.reuse, R3, 0x1, P6 ;  /* 0x000000030a077211 */ /* 0x044fe200030f0eff */
[----:B------:R-:W-:-:S04]  /*d9d0*/  VIADD R10, R10, UR4 ;  /* 0x000000040a0a7c36 */ /* 0x000fc80008000000 */
[----:B------:R-:W-:Y:S01]  /*d9e0*/  VIADD R11, R10, UR4 ;  /* 0x000000040a0b7c36 */ /* 0x000fe20008000000 */
[----:B-----5:R-:W-:Y:S02]  /*d9f0*/  PRMT R5, R30, 0x7632, R5 ;  /* 0x000076321e057816 */ /* 0x020fe40000000005 */
[----:B0-----:R-:W-:Y:S01]  /*da00*/  ISETP.LT.AND P6, PT, R12, UR5, !P0 ;  /* 0x000000050c007c0c */ /* 0x001fe2000c7c1270 */
[----:B------:R-:W0:Y:S01]  /*da10*/  LDCU UR5, c[0x0][0x39c] ;  /* 0x00007380ff0577ac */ /* 0x000e220008000800 */
[----:B------:R-:W-:Y:S01]  /*da20*/  VIADD R12, R0, 0x26 ;  /* 0x00000026000c7836 */ /* 0x000fe20000000000 */
[----:B------:R2:W-:Y:S01]  /*da30*/  @P4 STG.E.U16 desc[UR22][R6.64], R5 ;  /* 0x0000000506004986 */ /* 0x0005e2000c101516 */
[----:B------:R-:W-:-:S04]  /*da40*/  LEA R8, P4, R10, R2, 0x1 ;  /* 0x000000020a087211 */ /* 0x000fc800078808ff */
[----:B------:R-:W-:Y:S02]  /*da50*/  LEA.HI.X.SX32 R9, R10, R3, 0x1, P4 ;  /* 0x000000030a097211 */ /* 0x000fe400020f0eff */
[----:B------:R-:W-:-:S03]  /*da60*/  LEA R4, P4, R11, R2, 0x1 ;  /* 0x000000020b047211 */ /* 0x000fc600078808ff */
[----:B------:R5:W-:Y:S01]  /*da70*/  @P2 STG.E.U16 desc[UR22][R8.64], R32 ;  /* 0x0000002008002986 */ /* 0x000be2000c101516 */
[----:B--2---:R-:W-:Y:S01]  /*da80*/  VIADD R6, R0, 0x21 ;  /* 0x0000002100067836 */ /* 0x004fe20000000000 */
[C---:B------:R-:W-:Y:S01]  /*da90*/  LEA.HI.X.SX32 R5, R11.reuse, R3, 0x1, P4 ;  /* 0x000000030b057211 */ /* 0x040fe200020f0eff */
[----:B------:R-:W-:Y:S01]  /*daa0*/  VIADD R11, R11, UR4 ;  /* 0x000000040b0b7c36 */ /* 0x000fe20008000000 */
[----:B------:R-:W-:Y:S02]  /*dab0*/  PRMT R7, R32, 0x7632, R7 ;  /* 0x0000763220077816 */ /* 0x000fe40000000007 */
[----:B-1----:R-:W-:Y:S01]  /*dac0*/  ISETP.LT.AND P2, PT, R6, UR6, !P0 ;  /* 0x0000000606007c0c */ /* 0x002fe2000c741270 */
[----:B------:R-:W1:Y:S01]  /*dad0*/  LDCU UR6, c[0x0][0x39c] ;  /* 0x00007380ff0677ac */ /* 0x000e620008000800 */
[C---:B------:R-:W-:Y:S01]  /*dae0*/  VIADD R10, R11.reuse, UR4 ;  /* 0x000000040b0a7c36 */ /* 0x040fe20008000000 */
[----:B------:R2:W-:Y:S01]  /*daf0*/  @P3 STG.E.U16 desc[UR22][R4.64], R7 ;  /* 0x0000000704003986 */ /* 0x0005e2000c101516 */
[----:B------:R-:W-:Y:S01]  /*db00*/  LEA R6, P3, R11, R2, 0x1 ;  /* 0x000000020b067211 */ /* 0x000fe200078608ff */
[----:B-----5:R-:W-:-:S02]  /*db10*/  VIADD R8, R0, 0x22 ;  /* 0x0000002200087836 */ /* 0x020fc40000000000 */
[C---:B------:R-:W-:Y:S01]  /*db20*/  VIADD R9, R0.reuse, 0x23 ;  /* 0x0000002300097836 */ /* 0x040fe20000000000 */
[-C--:B--2---:R-:W-:Y:S01]  /*db30*/  LEA.HI.X.SX32 R7, R11, R3.reuse, 0x1, P3 ;  /* 0x000000030b077211 */ /* 0x084fe200018f0eff */
[----:B------:R-:W-:Y:S01]  /*db40*/  VIADD R4, R0, 0x24 ;  /* 0x0000002400047836 */ /* 0x000fe20000000000 */
[----:B0-----:R-:W-:Y:S01]  /*db50*/  ISETP.LT.AND P3, PT, R8, UR5, !P0 ;  /* 0x0000000508007c0c */ /* 0x001fe2000c761270 */
[----:B------:R-:W0:Y:S01]  /*db60*/  LDCU UR5, c[0x0][0x39c] ;  /* 0x00007380ff0577ac */ /* 0x000e220008000800 */
[C---:B------:R-:W-:Y:S01]  /*db70*/  LEA R8, P4, R10.reuse, R2, 0x1 ;  /* 0x000000020a087211 */ /* 0x040fe200078808ff */
[----:B------:R-:W-:Y:S01]  /*db80*/  @P1 STG.E.U16 desc[UR22][R6.64], R34 ;  /* 0x0000002206001986 */ /* 0x000fe2000c101516 */
[----:B---3--:R-:W-:Y:S01]  /*db90*/  ISETP.LT.AND P1, PT, R9, UR7, !P0 ;  /* 0x0000000709007c0c */ /* 0x008fe2000c721270 */
[----:B------:R-:W2:Y:S01]  /*dba0*/  LDCU UR7, c[0x0][0x39c] ;  /* 0x00007380ff0777ac */ /* 0x000ea20008000800 */
[C---:B------:R-:W-:Y:S01]  /*dbb0*/  LEA.HI.X.SX32 R9, R10.reuse, R3, 0x1, P4 ;  /* 0x000000030a097211 */ /* 0x040fe200020f0eff */
[----:B------:R-:W-:Y:S01]  /*dbc0*/  VIADD R10, R10, UR4 ;  /* 0x000000040a0a7c36 */ /* 0x000fe20008000000 */
[----:B------:R-:W-:-:S02]  /*dbd0*/  PRMT R5, R34, 0x7632, R5 ;  /* 0x0000763222057816 */ /* 0x000fc40000000005 */
[----:B-1----:R-:W-:Y:S01]  /*dbe0*/  ISETP.LT.AND P4, PT, R4, UR6, !P0 ;  /* 0x0000000604007c0c */ /* 0x002fe2000c781270 */
[C---:B------:R-:W-:Y:S01]  /*dbf0*/  VIADD R11, R10.reuse, UR4 ;  /* 0x000000040a0b7c36 */ /* 0x040fe20008000000 */
[----:B------:R-:W1:Y:S01]  /*dc00*/  LDCU UR6, c[0x0][0x39c] ;  /* 0x00007380ff0677ac */ /* 0x000e620008000800 */
[----:B------:R3:W-:Y:S01]  /*dc10*/  @P5 STG.E.U16 desc[UR22][R8.64], R5 ;  /* 0x0000000508005986 */ /* 0x0007e2000c101516 */
[----:B------:R-:W-:-:S04]  /*dc20*/  LEA R4, P5, R10, R2, 0x1 ;  /* 0x000000020a047211 */ /* 0x000fc800078a08ff */
[-C--:B---3--:R-:W-:Y:S01]  /*dc30*/  LEA.HI.X.SX32 R5, R10, R3.reuse, 0x1, P5 ;  /* 0x000000030a057211 */ /* 0x088fe200028f0eff */
[----:B------:R-:W-:Y:S01]  /*dc40*/  VIADD R10, R0, 0x25 ;  /* 0x00000025000a7836 */ /* 0x000fe20000000000 */
[CC--:B------:R-:W-:Y:S02]  /*dc50*/  LEA R6, P5, R11.reuse, R2.reuse, 0x1 ;  /* 0x000000020b067211 */ /* 0x0c0fe400078a08ff */
[----:B------:R-:W-:Y:S01]  /*dc60*/  PRMT R9, R36, 0x7632, R9 ;  /* 0x0000763224097816 */ /* 0x000fe20000000009 */
[----:B------:R3:W-:Y:S01]  /*dc70*/  @P6 STG.E.U16 desc[UR22][R4.64], R36 ;  /* 0x0000002404006986 */ /* 0x0007e2000c101516 */
[C---:B------:R-:W-:Y:S01]  /*dc80*/  LEA.HI.X.SX32 R7, R11.reuse, R3, 0x1, P5 ;  /* 0x000000030b077211 */ /* 0x040fe200028f0eff */
[----:B------:R-:W-:Y:S01]  /*dc90*/  VIADD R11, R11, UR4 ;  /* 0x000000040b0b7c36 */ /* 0x000fe20008000000 */
[----:B0-----:R-:W-:Y:S01]  /*dca0*/  ISETP.LT.AND P5, PT, R10, UR5, !P0 ;  /* 0x000000050a007c0c */ /* 0x001fe2000c7a1270 */
[----:B------:R-:W0:Y:S02]  /*dcb0*/  LDCU UR5, c[0x0][0x39c] ;  /* 0x00007380ff0577ac */ /* 0x000e240008000800 */
[----:B------:R5:W-:Y:S01]  /*dcc0*/  @P2 STG.E.U16 desc[UR22][R6.64], R9 ;  /* 0x0000000906002986 */ /* 0x000be2000c101516 */
[C---:B------:R-:W-:Y:S01]  /*dcd0*/  LEA R8, P2, R11.reuse, R2, 0x1 ;  /* 0x000000020b087211 */ /* 0x040fe200078408ff */
[----:B------:R-:W-:-:S02]  /*dce0*/  VIADD R10, R11, UR4 ;  /* 0x000000040b0a7c36 */ /* 0x000fc40008000000 */
[----:B---3--:R-:W-:-:S03]  /*dcf0*/  VIADD R5, R0, 0x27 ;  /* 0x0000002700057836 */ /* 0x008fc60000000000 */
[----:B------:R-:W-:Y:S02]  /*dd00*/  LEA R4, P6, R10, R2, 0x1 ;  /* 0x000000020a047211 */ /* 0x000fe400078c08ff */
[-C--:B-----5:R-:W-:Y:S01]  /*dd10*/  LEA.HI.X.SX32 R9, R11, R3.reuse, 0x1, P2 ;  /* 0x000000030b097211 */ /* 0x0a0fe200010f0eff */
[----:B------:R-:W-:Y:S01]  /*dd20*/  VIADD R7, R0, 0x28 ;  /* 0x0000002800077836 */ /* 0x000fe20000000000 */
[----:B-1----:R-:W-:Y:S01]  /*dd30*/  ISETP.LT.AND P2, PT, R12, UR6, !P0 ;  /* 0x000000060c007c0c */ /* 0x002fe2000c741270 */
[----:B------:R-:W1:Y:S01]  /*dd40*/  LDCU UR6, c[0x0][0x39c] ;  /* 0x00007380ff0677ac */ /* 0x000e620008000800 */
[----:B------:R-:W-:Y:S01]  /*dd50*/  VIADD R12, R0, 0x2a ;  /* 0x0000002a000c7836 */ /* 0x000fe20000000000 */
[----:B------:R3:W-:Y:S01]  /*dd60*/  @P3 STG.E.U16 desc[UR22][R8.64], R38 ;  /* 0x0000002608003986 */ /* 0x0007e2000c101516 */
[----:B--2---:R-:W-:Y:S01]  /*dd70*/  ISETP.LT.AND P3, PT, R5, UR7, !P0 ;  /* 0x0000000705007c0c */ /* 0x004fe2000c761270 */
[----:B------:R-:W2:Y:S01]  /*dd80*/  LDCU UR7, c[0x0][0x39c] ;  /* 0x00007380ff0777ac */ /* 0x000ea20008000800 */
[C---:B------:R-:W-:Y:S01]  /*dd90*/  LEA.HI.X.SX32 R5, R10.reuse, R3, 0x1, P6 ;  /* 0x000000030a057211 */ /* 0x040fe200030f0eff */
[----:B------:R-:W-:-:S04]  /*dda0*/  VIADD R10, R10, UR4 ;  /* 0x000000040a0a7c36 */ /* 0x000fc80008000000 */
[C---:B------:R-:W-:Y:S01]  /*ddb0*/  VIADD R11, R10.reuse, UR4 ;  /* 0x000000040a0b7c36 */ /* 0x040fe20008000000 */
[----:B------:R-:W-:Y:S02]  /*ddc0*/  LEA R6, P6, R10, R2, 0x1 ;  /* 0x000000020a067211 */ /* 0x000fe400078c08ff */
[----:B---3--:R-:W-:-:S05]  /*ddd0*/  PRMT R9, R38, 0x7632, R9 ;  /* 0x0000763226097816 */ /* 0x008fca0000000009 */
[----:B------:R3:W-:Y:S01]  /*dde0*/  @P1 STG.E.U16 desc[UR22][R4.64], R9 ;  /* 0x0000000904001986 */ /* 0x0007e2000c101516 */
[----:B0-----:R-:W-:Y:S01]  /*ddf0*/  ISETP.LT.AND P1, PT, R7, UR5, !P0 ;  /* 0x0000000507007c0c */ /* 0x001fe2000c721270 */
[----:B------:R-:W0:Y:S01]  /*de00*/  LDCU UR5, c[0x0][0x39c] ;  /* 0x00007380ff0577ac */ /* 0x000e220008000800 */
[----:B------:R-:W-:Y:S01]  /*de10*/  LEA.HI.X.SX32 R7, R10, R3, 0x1, P6 ;  /* 0x000000030a077211 */ /* 0x000fe200030f0eff */
[----:B------:R-:W-:Y:S01]  /*de20*/  VIADD R10, R0, 0x29 ;  /* 0x00000029000a7836 */ /* 0x000fe20000000000 */
[----:B------:R-:W-:-:S03]  /*de30*/  LEA R8, P6, R11, R2, 0x1 ;  /* 0x000000020b087211 */ /* 0x000fc600078c08ff */
[----:B------:R-:W-:Y:S01]  /*de40*/  @P4 STG.E.U16 desc[UR22][R6.64], R40 ;  /* 0x0000002806004986 */ /* 0x000fe2000c101516 */
[----:B-1----:R-:W-:Y:S01]  /*de50*/  ISETP.LT.AND P4, PT, R10, UR6, !P0 ;  /* 0x000000060a007c0c */ /* 0x002fe2000c781270 */
[----:B------:R-:W1:Y:S01]  /*de60*/  LDCU UR6, c[0x0][0x39c] ;  /* 0x00007380ff0677ac */ /* 0x000e620008000800 */
[C---:B---3--:R-:W-:Y:S01]  /*de70*/  LEA.HI.X.SX32 R9, R11.reuse, R3, 0x1, P6 ;  /* 0x000000030b097211 */ /* 0x048fe200030f0eff */
[----:B------:R-:W-:Y:S01]  /*de80*/  VIADD R11, R11, UR4 ;  /* 0x000000040b0b7c36 */ /* 0x000fe20008000000 */
[----:B------:R-:W-:-:S03]  /*de90*/  PRMT R5, R40, 0x7632, R5 ;  /* 0x0000763228057816 */ /* 0x000fc60000000005 */
[C---:B------:R-:W-:Y:S02]  /*dea0*/  VIADD R10, R11.reuse, UR4 ;  /* 0x000000040b0a7c36 */ /* 0x040fe40008000000 */
[----:B------:R3:W-:Y:S01]  /*deb0*/  @P5 STG.E.U16 desc[UR22][R8.64], R5 ;  /* 0x0000000508005986 */ /* 0x0007e2000c101516 */
[CC--:B------:R-:W-:Y:S02]  /*dec0*/  LEA R4, P5, R11.reuse, R2.reuse, 0x1 ;  /* 0x000000020b047211 */ /* 0x0c0fe400078a08ff */
[----:B0-----:R-:W-:Y:S01]  /*ded0*/  ISETP.LT.AND P6, PT, R12, UR5, !P0 ;  /* 0x000000050c007c0c */ /* 0x001fe2000c7c1270 */
[----:B------:R-:W0:Y:S01]  /*dee0*/  LDCU UR5, c[0x0][0x39c] ;  /* 0x00007380ff0577ac */ /* 0x000e220008000800 */
[C---:B------:R-:W-:Y:S01]  /*def0*/  VIADD R12, R0.reuse, 0x30 ;  /* 0x00000030000c7836 */ /* 0x040fe20000000000 */
[----:B---3--:R-:W-:Y:S01]  /*df00*/  LEA.HI.X.SX32 R5, R11, R3, 0x1, P5 ;  /* 0x000000030b057211 */ /* 0x008fe200028f0eff */
[----:B------:R-:W-:Y:S01]  /*df10*/  VIADD R8, R0, 0x2b ;  /* 0x0000002b00087836 */ /* 0x000fe20000000000 */
[----:B------:R-:W-:-:S02]  /*df20*/  LEA R6, P5, R10, R2, 0x1 ;  /* 0x000000020a067211 */ /* 0x000fc400078a08ff */
[----:B------:R-:W-:Y:S01]  /*df30*/  PRMT R9, R42, 0x7632, R9 ;  /* 0x000076322a097816 */ /* 0x000fe20000000009 */
[----:B------:R3:W-:Y:S01]  /*df40*/  @P2 STG.E.U16 desc[UR22][R4.64], R42 ;  /* 0x0000002a04002986 */ /* 0x0007e2000c101516 */
[C---:B------:R-:W-:Y:S01]  /*df50*/  LEA.HI.X.SX32 R7, R10.reuse, R3, 0x1, P5 ;  /* 0x000000030a077211 */ /* 0x040fe200028f0eff */
[----:B------:R-:W-:Y:S01]  /*df60*/  VIADD R10, R10, UR4 ;  /* 0x000000040a0a7c36 */ /* 0x000fe20008000000 */
[----:B-1----:R-:W-:Y:S01]  /*df70*/  ISETP.LT.AND P2, PT, R8, UR6, !P0 ;  /* 0x0000000608007c0c */ /* 0x002fe2000c741270 */
[----:B------:R-:W1:Y:S02]  /*df80*/  LDCU UR6, c[0x0][0x39c] ;  /* 0x00007380ff0677ac */ /* 0x000e640008000800 */
[----:B------:R5:W-:Y:S01]  /*df90*/  @P3 STG.E.U16 desc[UR22][R6.64], R9 ;  /* 0x0000000906003986 */ /* 0x000be2000c101516 */
[C---:B------:R-:W-:Y:S01]  /*dfa0*/  LEA R8, P3, R10.reuse, R2, 0x1 ;  /* 0x000000020a087211 */ /* 0x040fe200078608ff */
[----:B------:R-:W-:Y:S02]  /*dfb0*/  VIADD R11, R10, UR4 ;  /* 0x000000040a0b7c36 */ /* 0x000fe40008000000 */
[----:B---3--:R-:W-:-:S02]  /*dfc0*/  VIADD R4, R0, 0x2c ;  /* 0x0000002c00047836 */ /* 0x008fc40000000000 */
[----:B------:R-:W-:Y:S01]  /*dfd0*/  VIADD R5, R0, 0x2d ;  /* 0x0000002d00057836 */ /* 0x000fe20000000000 */
[-C--:B-----5:R-:W-:Y:S01]  /*dfe0*/  LEA.HI.X.SX32 R9, R10, R3.reuse, 0x1, P3 ;  /* 0x000000030a097211 */ /* 0x0a0fe200018f0eff */
[----:B------:R-:W-:Y:S01]  /*dff0*/  VIADD R6, R0, 0x2e ;  /* 0x0000002e00067836 */ /* 0x000fe20000000000 */
[----:B0-----:R-:W-:Y:S01]  /*e000*/  ISETP.LT.AND P3, PT, R4, UR5, !P0 ;  /* 0x0000000504007c0c */ /* 0x001fe2000c761270 */
[----:B------:R-:W0:Y:S01]  /*e010*/  LDCU UR5, c[0x0][0x39c] ;  /* 0x00007380ff0577ac */ /* 0x000e220008000800 */
[----:B------:R-:W-:Y:S01]  /*e020*/  LEA R4, P5, R11, R2, 0x1 ;  /* 0x000000020b047211 */ /* 0x000fe200078a08ff */
[----:B------:R-:W-:Y:S01]  /*e030*/  @P1 STG.E.U16 desc[UR22][R8.64], R44 ;  /* 0x0000002c08001986 */ /* 0x000fe2000c101516 */
[----:B--2---:R-:W-:Y:S01]  /*e040*/  ISETP.LT.AND P1, PT, R5, UR7, !P0 ;  /* 0x0000000705007c0c */ /* 0x004fe2000c721270 */
        /* <DEDUP_REMOVED lines=11> */
[-C--:B------:R-:W-:Y:S02]  /*e100*/  LEA R8, P4, R10, R2.reuse, 0x1 ;  /* 0x000000020a087211 */ /* 0x080fe400078808ff */
        /* <DEDUP_REMOVED lines=38> */
[-C--:B------:R-:W-:Y:S02]  /*e370*/  LEA R6, P4, R10, R2.reuse, 0x1 ;  /* 0x000000020a067211 */ /* 0x080fe400078808ff */
[----:B0-----:R-:W-:Y:S01]  /*e380*/  ISETP.LT.AND P6, PT, R12, UR5, !P0 ;  /* 0x000000050c007c0c */ /* 0x001fe2000c7c1270 */
[----:B------:R-:W0:Y:S01]  /*e390*/  LDCU UR5, c[0x0][0x39c] ;  /* 0x00007380ff0577ac */ /* 0x000e220008000800 */
[----:B------:R-:W-:Y:S01]  /*e3a0*/  VIADD R12, R0, 0x3a ;  /* 0x0000003a000c7836 */ /* 0x000fe20000000000 */
        /* <DEDUP_REMOVED lines=13> */
[C---:B------:R-:W-:Y:S01]  /*e480*/  VIADD R7, R0.reuse, 0x37 ;  /* 0x0000003700077836 */ /* 0x040fe20000000000 */
[-C--:B-----5:R-:W-:Y:S01]  /*e490*/  LEA.HI.X.SX32 R5, R11, R3.reuse, 0x1, P3 ;  /* 0x000000030b057211 */ /* 0x0a0fe200018f0eff */
[----:B------:R-:W-:Y:S01]  /*e4a0*/  VIADD R8, R0, 0x38 ;  /* 0x0000003800087836 */ /* 0x000fe20000000000 */
[----:B0-----:R-:W-:Y:S01]  /*e4b0*/  ISETP.LT.AND P3, PT, R6, UR5, !P0 ;  /* 0x0000000506007c0c */ /* 0x001fe2000c761270 */
[----:B------:R-:W0:Y:S01]  /*e4c0*/  LDCU UR5, c[0x0][0x39c] ;  /* 0x00007380ff0577ac */ /* 0x000e220008000800 */
[C---:B------:R-:W-:Y:S01]  /*e4d0*/  LEA R6, P4, R10.reuse, R2, 0x1 ;  /* 0x000000020a067211 */ /* 0x040fe200078808ff */
[----:B------:R3:W-:Y:S01]  /*e4e0*/  @P1 STG.E.U16 desc[UR22][R4.64], R54 ;  /* 0x0000003604001986 */ /* 0x0007e2000c101516 */
[----:B--2---:R-:W-:Y:S01]  /*e4f0*/  ISETP.LT.AND P1, PT, R7, UR7, !P0 ;  /* 0x0000000707007c0c */ /* 0x004fe2000c721270 */
[----:B------:R-:W2:Y:S01]  /*e500*/  LDCU UR7, c[0x0][0x39c] ;  /* 0x00007380ff0777ac */ /* 0x000ea20008000800 */
[C---:B------:R-:W-:Y:S01]  /*e510*/  LEA.HI.X.SX32 R7, R10.reuse, R3, 0x1, P4 ;  /* 0x000000030a077211 */ /* 0x040fe200020f0eff */
[----:B------:R-:W-:Y:S01]  /*e520*/  VIADD R10, R10, UR4 ;  /* 0x000000040a0a7c36 */ /* 0x000fe20008000000 */
[----:B-1----:R-:W-:Y:S01]  /*e530*/  ISETP.LT.AND P4, PT, R8, UR6, !P0 ;  /* 0x0000000608007c0c */ /* 0x002fe2000c781270 */
[----:B------:R-:W1:Y:S02]  /*e540*/  LDCU UR6, c[0x0][0x39c] ;  /* 0x00007380ff0677ac */ /* 0x000e640008000800 */
[----:B------:R-:W-:Y:S01]  /*e550*/  VIADD R11, R10, UR4 ;  /* 0x000000040a0b7c36 */ /* 0x000fe20008000000 */
[----:B---3--:R-:W-:-:S05]  /*e560*/  PRMT R5, R54, 0x7632, R5 ;  /* 0x0000763236057816 */ /* 0x008fca0000000005 */
[----:B------:R3:W-:Y:S01]  /*e570*/  @P5 STG.E.U16 desc[UR22][R6.64], R5 ;  /* 0x0000000506005986 */ /* 0x0007e2000c101516 */
[----:B------:R-:W-:-:S04]  /*e580*/  LEA R8, P5, R10, R2, 0x1 ;  /* 0x000000020a087211 */ /* 0x000fc800078a08ff */
[----:B------:R-:W-:Y:S01]  /*e590*/  LEA.HI.X.SX32 R9, R10, R3, 0x1, P5 ;  /* 0x000000030a097211 */ /* 0x000fe200028f0eff */
[----:B------:R-:W-:Y:S01]  /*e5a0*/  VIADD R10, R0, 0x39 ;  /* 0x00000039000a7836 */ /* 0x000fe20000000000 */
[----:B------:R-:W-:-:S03]  /*e5b0*/  LEA R4, P5, R11, R2, 0x1 ;  /* 0x000000020b047211 */ /* 0x000fc600078a08ff */
[----:B------:R5:W-:Y:S01]  /*e5c0*/  @P6 STG.E.U16 desc[UR22][R8.64], R56 ;  /* 0x0000003808006986 */ /* 0x000be2000c101516 */
[----:B---3--:R-:W-:Y:S02]  /*e5d0*/  PRMT R7, R56, 0x7632, R7 ;  /* 0x0000763238077816 */ /* 0x008fe40000000007 */
        /* <DEDUP_REMOVED lines=9> */
[-C--:B---3--:R-:W-:Y:S01]  /*e670*/  LEA.HI.X.SX32 R7, R11, R3.reuse, 0x1, P2 ;  /* 0x000000030b077211 */ /* 0x088fe200010f0eff */
        /* <DEDUP_REMOVED lines=21> */
[C---:B---3--:R-:W-:Y:S01]  /*e7d0*/  LEA.HI.X.SX32 R7, R11.reuse, R3, 0x1, P6 ;  /* 0x000000030b077211 */ /* 0x048fe200030f0eff */
[----:B------:R-:W-:-:S04]  /*e7e0*/  VIADD R11, R11, UR4 ;  /* 0x000000040b0b7c36 */ /* 0x000fc80008000000 */
[C---:B------:R-:W-:Y:S01]  /*e7f0*/  VIADD R10, R11.reuse, UR4 ;  /* 0x000000040b0a7c36 */ /* 0x040fe20008000000 */
        /* <DEDUP_REMOVED lines=9> */
[----:B---3--:R-:W-:Y:S01]  /*e890*/  VIADD R6, R0, 0x3f ;  /* 0x0000003f00067836 */ /* 0x008fe20000000000 */
        /* <DEDUP_REMOVED lines=9> */
[----:B------:R-:W-:Y:S01]  /*e930*/  VIADD R9, R0, 0x41 ;  /* 0x0000004100097836 */ /* 0x000fe20000000000 */
[-C--:B---3--:R-:W-:Y:S01]  /*e940*/  LEA.HI.X.SX32 R7, R10, R3.reuse, 0x1, P3 ;  /* 0x000000030a077211 */ /* 0x088fe200018f0eff */
        /* <DEDUP_REMOVED lines=224> */
[-C--:B---3--:R-:W-:Y:S01]  /*f750*/  LEA.HI.X.SX32 R7, R11, R3.reuse, 0x1, P3 ;  /* 0x000000030b077211 */ /* 0x088fe200018f0eff */
        /* <DEDUP_REMOVED lines=73> */
[----:B------:R-:W-:-:S03]  /*fbf0*/  VIADD R5, R0, 0x69 ;  /* 0x0000006900057836 */ /* 0x000fc60000000000 */
[----:B0-----:R-:W-:Y:S01]  /*fc00*/  ISETP.LT.AND P5, PT, R4, UR5, !P0 ;  /* 0x0000000504007c0c */ /* 0x001fe2000c7a1270 */
[----:B-----5:R-:W-:Y:S01]  /*fc10*/  VIADD R6, R0, 0x6a ;  /* 0x0000006a00067836 */ /* 0x020fe20000000000 */
[-C--:B------:R-:W-:Y:S01]  /*fc20*/  LEA.HI.X.SX32 R9, R10, R3.reuse, 0x1, P3 ;  /* 0x000000030a097211 */ /* 0x080fe200018f0eff */
[----:B------:R-:W0:Y:S01]  /*fc30*/  LDCU UR5, c[0x0][0x39c] ;  /* 0x00007380ff0577ac */ /* 0x000e220008000800 */
[-C--:B------:R-:W-:Y:S02]  /*fc40*/  LEA R4, P3, R11, R2.reuse, 0x1 ;  /* 0x000000020b047211 */ /* 0x080fe400078608ff */
[----:B------:R-:W-:Y:S01]  /*fc50*/  PRMT R7, R104, 0x7632, R7 ;  /* 0x0000763268077816 */ /* 0x000fe20000000007 */
[----:B------:R-:W-:Y:S01]  /*fc60*/  @P1 STG.E.U16 desc[UR22][R8.64], R104 ;  /* 0x0000006808001986 */ /* 0x000fe2000c101516 */
[----:B--2---:R-:W-:Y:S01]  /*fc70*/  ISETP.LT.AND P1, PT, R5, UR7, !P0 ;  /* 0x0000000705007c0c */ /* 0x004fe2000c721270 */
[----:B------:R-:W2:Y:S01]  /*fc80*/  LDCU UR7, c[0x0][0x39c] ;  /* 0x00007380ff0777ac */ /* 0x000ea20008000800 */
[C---:B------:R-:W-:Y:S01]  /*fc90*/  LEA.HI.X.SX32 R5, R11.reuse, R3, 0x1, P3 ;  /* 0x000000030b057211 */ /* 0x040fe200018f0eff */
[----:B------:R-:W-:Y:S01]  /*fca0*/  VIADD R11, R11, UR4 ;  /* 0x000000040b0b7c36 */ /* 0x000fe20008000000 */
[----:B-1----:R-:W-:Y:S01]  /*fcb0*/  ISETP.LT.AND P3, PT, R6, UR6, !P0 ;  /* 0x0000000606007c0c */ /* 0x002fe2000c761270 */
[----:B------:R-:W1:Y:S02]  /*fcc0*/  LDCU UR6, c[0x0][0x39c] ;  /* 0x00007380ff0677ac */ /* 0x000e640008000800 */
[----:B------:R3:W-:Y:S01]  /*fcd0*/  @P4 STG.E.U16 desc[UR22][R4.64], R7 ;  /* 0x0000000704004986 */ /* 0x0007e2000c101516 */
[C---:B------:R-:W-:Y:S01]  /*fce0*/  LEA R6, P4, R11.reuse, R2, 0x1 ;  /* 0x000000020b067211 */ /* 0x040fe200078808ff */
[----:B------:R-:W-:-:S03]  /*fcf0*/  VIADD R10, R11, UR4 ;  /* 0x000000040b0a7c36 */ /* 0x000fc60008000000 */
        /* <DEDUP_REMOVED lines=42> */
[----:B-----5:R-:W-:-:S04]  /*ffa0*/  LEA R8, P6, R11, R2, 0x1 ;  /* 0x000000020b087211 */ /* 0x020fc800078c08ff */
[CC--:B------:R-:W-:Y:S01]  /*ffb0*/  LEA.HI.X.SX32 R9, R11.reuse, R3.reuse, 0x1, P6 ;  /* 0x000000030b097211 */ /* 0x0c0fe200030f0eff */
[----:B------:R-:W-:Y:S01]  /*ffc0*/  VIADD R11, R11, UR4 ;  /* 0x000000040b0b7c36 */ /* 0x000fe20008000000 */
[----:B---3--:R-:W-:Y:S01]  /*ffd0*/  LEA.HI.X.SX32 R7, R10, R3, 0x1, P4 ;  /* 0x000000030a077211 */ /* 0x008fe200020f0eff */
[----:B------:R-:W-:Y:S01]  /*ffe0*/  VIADD R4, R0, 0x71 ;  /* 0x0000007100047836 */ /* 0x000fe20000000000 */
[----:B0-----:R-:W-:Y:S01]  /*fff0*/  ISETP.LT.AND P4, PT, R12, UR5, !P0 ;  /* 0x000000050c007c0c */ /* 0x001fe2000c781270 */
[----:B------:R-:W0:Y:S01]  /*10000*/  LDCU UR5, c[0x0][0x39c] ;  /* 0x00007380ff0577ac */ /* 0x000e220008000800 */
[----:B------:R-:W-:Y:S01]  /*10010*/  PRMT R5, R112, 0x7632, R5 ;  /* 0x0000763270057816 */ /* 0x000fe20000000005 */
[----:B------:R3:W-:Y:S01]  /*10020*/  @P2 STG.E.U16 desc[UR22][R6.64], R112 ;  /* 0x0000007006002986 */ /* 0x0007e2000c101516 */
[----:B-1----:R-:W-:Y:S01]  /*10030*/  ISETP.LT.AND P2, PT, R4, UR6, !P0 ;  /* 0x0000000604007c0c */ /* 0x002fe2000c741270 */
[----:B------:R-:W1:Y:S01]  /*10040*/  LDCU UR6, c[0x0][0x39c] ;  /* 0x00007380ff0677ac */ /* 0x000e620008000800 */
[C---:B------:R-:W-:Y:S01]  /*10050*/  VIADD R10, R11.reuse, UR4 ;  /* 0x000000040b0a7c36 */ /* 0x040fe20008000000 */
[----:B------:R5:W-:Y:S01]  /*10060*/  @P5 STG.E.U16 desc[UR22][R8.64], R5 ;  /* 0x0000000508005986 */ /* 0x000be2000c101516 */
[----:B------:R-:W-:Y:S01]  /*10070*/  LEA R4, P5, R11, R2, 0x1 ;  /* 0x000000020b047211 */ /* 0x000fe200078a08ff */
[----:B------:R-:W-:-:S02]  /*10080*/  VIADD R12, R0, 0x76 ;  /* 0x00000076000c7836 */ /* 0x000fc40000000000 */
[C---:B---3--:R-:W-:Y:S02]  /*10090*/  VIADD R6, R0.reuse, 0x72 ;  /* 0x0000007200067836 */ /* 0x048fe40000000000 */
        /* <DEDUP_REMOVED lines=21> */
[----:B0-----:R-:W-:Y:S01]  /*101f0*/  ISETP.LT.AND P4, PT, R10, UR5, !P0 ;  /* 0x000000050a007c0c */ /* 0x001fe2000c781270 */
[----:B------:R-:W0:Y:S01]  /*10200*/  LDCU UR5, c[0x0][0x39c] ;  /* 0x00007380ff0577ac */ /* 0x000e220008000800 */
[----:B---3--:R-:W-:Y:S02]  /*10210*/  PRMT R7, R116, 0x7632, R7 ;  /* 0x0000763274077816 */ /* 0x008fe40000000007 */
[C---:B------:R-:W-:Y:S01]  /*10220*/  LEA.HI.X.SX32 R5, R11.reuse, R3, 0x1, P3 ;  /* 0x000000030b057211 */ /* 0x040fe200018f0eff */
[----:B------:R-:W-:Y:S01]  /*10230*/  VIADD R11, R11, UR4 ;  /* 0x000000040b0b7c36 */ /* 0x000fe20008000000 */
[----:B-1----:R-:W-:Y:S01]  /*10240*/  ISETP.LT.AND P3, PT, R12, UR6, !P0 ;  /* 0x000000060c007c0c */ /* 0x002fe2000c761270 */
[----:B------:R-:W1:Y:S01]  /*10250*/  LDCU UR6, c[0x0][0x39c] ;  /* 0x00007380ff0677ac */ /* 0x000e620008000800 */
[----:B------:R-:W-:Y:S01]  /*10260*/  VIADD R12, R0, 0x7d ;  /* 0x0000007d000c7836 */ /* 0x000fe20000000000 */
[----:B------:R3:W-:Y:S01]  /*10270*/  @P2 STG.E.U16 desc[UR22][R4.64], R7 ;  /* 0x0000000704002986 */ /* 0x0007e2000c101516 */
[C---:B------:R-:W-:Y:S01]  /*10280*/  LEA R6, P2, R11.reuse, R2, 0x1 ;  /* 0x000000020b067211 */ /* 0x040fe200078408ff */
[----:B------:R-:W-:-:S02]  /*10290*/  VIADD R10, R11, UR4 ;  /* 0x000000040b0a7c36 */ /* 0x000fc40008000000 */
[C---:B-----5:R-:W-:Y:S01]  /*102a0*/  VIADD R9, R0.reuse, 0x77 ;  /* 0x0000007700097836 */ /* 0x060fe20000000000 */
[-C--:B---3--:R-:W-:Y:S01]  /*102b0*/  LEA.HI.X.SX32 R7, R11, R3.reuse, 0x1, P2 ;  /* 0x000000030b077211 */ /* 0x088fe200010f0eff */
[----:B------:R-:W-:Y:S01]  /*102c0*/  VIADD R4, R0, 0x78 ;  /* 0x0000007800047836 */ /* 0x000fe20000000000 */
[-C--:B------:R-:W-:Y:S02]  /*102d0*/  LEA R8, P2, R10, R2.reuse, 0x1 ;  /* 0x000000020a087211 */ /* 0x080fe400078408ff */
[----:B------:R-:W-:Y:S01]  /*102e0*/  PRMT R5, R118, 0x7632, R5 ;  /* 0x0000763276057816 */ /* 0x000fe20000000005 */
[----:B------:R-:W-:Y:S01]  /*102f0*/  @P6 STG.E.U16 desc[UR22][R6.64], R118 ;  /* 0x0000007606006986 */ /* 0x000fe2000c101516 */
[----:B--2---:R-:W-:Y:S01]  /*10300*/  ISETP.LT.AND P6, PT, R9, UR7, !P0 ;  /* 0x0000000709007c0c */ /* 0x004fe2000c7c1270 */
[----:B------:R-:W2:Y:S01]  /*10310*/  LDCU UR7, c[0x0][0x39c] ;  /* 0x00007380ff0777ac */ /* 0x000ea20008000800 */
[C---:B------:R-:W-:Y:S01]  /*10320*/  LEA.HI.X.SX32 R9, R10.reuse, R3, 0x1, P2 ;  /* 0x000000030a097211 */ /* 0x040fe200010f0eff */
[----:B------:R-:W-:Y:S01]  /*10330*/  VIADD R10, R10, UR4 ;  /* 0x000000040a0a7c36 */ /* 0x000fe20008000000 */
[----:B0-----:R-:W-:Y:S01]  /*10340*/  ISETP.LT.AND P2, PT, R4, UR5, !P0 ;  /* 0x0000000504007c0c */ /* 0x001fe2000c741270 */
[----:B------:R-:W0:Y:S02]  /*10350*/  LDCU UR5, c[0x0][0x39c] ;  /* 0x00007380ff0577ac */ /* 0x000e240008000800 */
[----:B------:R3:W-:Y:S01]  /*10360*/  @P1 STG.E.U16 desc[UR22][R8.64], R5 ;  /* 0x0000000508001986 */ /* 0x0007e2000c101516 */
[C---:B------:R-:W-:Y:S01]  /*10370*/  LEA R4, P1, R10.reuse, R2, 0x1 ;  /* 0x000000020a047211 */ /* 0x040fe200078208ff */
[----:B------:R-:W-:-:S03]  /*10380*/  VIADD R11, R10, UR4 ;  /* 0x000000040a0b7c36 */ /* 0x000fc60008000000 */
[-C--:B---3--:R-:W-:Y:S01]  /*10390*/  LEA.HI.X.SX32 R5, R10, R3.reuse, 0x1, P1 ;  /* 0x000000030a057211 */ /* 0x088fe200008f0eff */
[C---:B------:R-:W-:Y:S01]  /*103a0*/  VIADD R10, R0.reuse, 0x79 ;  /* 0x00000079000a7836 */ /* 0x040fe20000000000 */
[C---:B------:R-:W-:Y:S01]  /*103b0*/  LEA R6, P1, R11.reuse, R2, 0x1 ;  /* 0x000000020b067211 */ /* 0x040fe200078208ff */
[----:B------:R-:W-:Y:S02]  /*103c0*/  VIADD R9, R0, 0x7a ;  /* 0x0000007a00097836 */ /* 0x000fe40000000000 */
[----:B------:R3:W-:Y:S01]  /*103d0*/  @P5 STG.E.U16 desc[UR22][R4.64], R120 ;  /* 0x0000007804005986 */ /* 0x0007e2000c101516 */
[C---:B------:R-:W-:Y:S01]  /*103e0*/  LEA.HI.X.SX32 R7, R11.reuse, R3, 0x1, P1 ;  /* 0x000000030b077211 */ /* 0x040fe200008f0eff */
[----:B------:R-:W-:Y:S01]  /*103f0*/  VIADD R11, R11, UR4 ;  /* 0x000000040b0b7c36 */ /* 0x000fe20008000000 */
[----:B-1----:R-:W-:Y:S01]  /*10400*/  ISETP.LT.AND P1, PT, R10, UR6, !P0 ;  /* 0x000000060a007c0c */ /* 0x002fe2000c721270 */
[----:B------:R-:W-:Y:S01]  /*10410*/  VIADD R10, R0, 0x7b ;  /* 0x0000007b000a7836 */ /* 0x000fe20000000000 */
[----:B0-----:R-:W-:Y:S01]  /*10420*/  ISETP.LT.AND P5, PT, R9, UR5, !P0 ;  /* 0x0000000509007c0c */ /* 0x001fe2000c7a1270 */
[----:B------:R-:W0:Y:S01]  /*10430*/  LDCU UR5, c[0x0][0x39c] ;  /* 0x00007380ff0577ac */ /* 0x000e220008000800 */
[----:B------:R-:W1:Y:S01]  /*10440*/  LDCU UR6, c[0x0][0x39c] ;  /* 0x00007380ff0677ac */ /* 0x000e620008000800 */
[----:B---3--:R-:W-:-:S05]  /*10450*/  PRMT R5, R120, 0x7632, R5 ;  /* 0x0000763278057816 */ /* 0x008fca0000000005 */
[----:B------:R3:W-:Y:S01]  /*10460*/  @P4 STG.E.U16 desc[UR22][R6.64], R5 ;  /* 0x0000000506004986 */ /* 0x0007e2000c101516 */
[----:B------:R-:W-:-:S04]  /*10470*/  LEA R8, P4, R11, R2, 0x1 ;  /* 0x000000020b087211 */ /* 0x000fc800078808ff */
[C---:B------:R-:W-:Y:S01]  /*10480*/  LEA.HI.X.SX32 R9, R11.reuse, R3, 0x1, P4 ;  /* 0x000000030b097211 */ /* 0x040fe200020f0eff */
[----:B------:R-:W-:Y:S01]  /*10490*/  VIADD R11, R11, UR4 ;  /* 0x000000040b0b7c36 */ /* 0x000fe20008000000 */
[----:B--2---:R-:W-:-:S03]  /*104a0*/  ISETP.LT.AND P4, PT, R10, UR7, !P0 ;  /* 0x000000070a007c0c */ /* 0x004fc6000c781270 */
[----:B------:R2:W-:Y:S01]  /*104b0*/  @P3 STG.E.U16 desc[UR22][R8.64], R122 ;  /* 0x0000007a08003986 */ /* 0x0005e2000c101516 */
[C---:B------:R-:W-:Y:S01]  /*104c0*/  LEA R4, P3, R11.reuse, R2, 0x1 ;  /* 0x000000020b047211 */ /* 0x040fe200078608ff */
[----:B------:R-:W-:-:S03]  /*104d0*/  VIADD R10, R11, UR4 ;  /* 0x000000040b0a7c36 */ /* 0x000fc60008000000 */
[----:B---3--:R-:W-:Y:S01]  /*104e0*/  LEA.HI.X.SX32 R5, R11, R3, 0x1, P3 ;  /* 0x000000030b057211 */ /* 0x008fe200018f0eff */
[----:B------:R-:W-:Y:S01]  /*104f0*/  VIADD R11, R0, 0x7c ;  /* 0x0000007c000b7836 */ /* 0x000fe20000000000 */
[----:B------:R-:W-:Y:S01]  /*10500*/  LEA R6, P3, R10, R2, 0x1 ;  /* 0x000000020a067211 */ /* 0x000fe200078608ff */
[----:B------:R-:W-:-:S03]  /*10510*/  VIADD R0, R0, 0x7f ;  /* 0x0000007f00007836 */ /* 0x000fc60000000000 */
[C---:B------:R-:W-:Y:S01]  /*10520*/  LEA.HI.X.SX32 R7, R10.reuse, R3, 0x1, P3 ;  /* 0x000000030a077211 */ /* 0x040fe200018f0eff */
[----:B------:R-:W-:Y:S01]  /*10530*/  VIADD R10, R10, UR4 ;  /* 0x000000040a0a7c36 */ /* 0x000fe20008000000 */
[----:B--2---:R-:W-:Y:S02]  /*10540*/  PRMT R9, R122, 0x7632, R9 ;  /* 0x000076327a097816 */ /* 0x004fe40000000009 */
[----:B0-----:R-:W-:Y:S01]  /*10550*/  ISETP.LT.AND P3, PT, R11, UR5, !P0 ;  /* 0x000000050b007c0c */ /* 0x001fe2000c761270 */
[C---:B------:R-:W-:Y:S01]  /*10560*/  VIADD R11, R10.reuse, UR4 ;  /* 0x000000040a0b7c36 */ /* 0x040fe20008000000 */
[----:B------:R-:W0:Y:S01]  /*10570*/  LDCU UR5, c[0x0][0x39c] ;  /* 0x00007380ff0577ac */ /* 0x000e220008000800 */
[----:B------:R2:W-:Y:S04]  /*10580*/  @P6 STG.E.U16 desc[UR22][R4.64], R9 ;  /* 0x0000000904006986 */ /* 0x0005e8000c101516 */
[----:B------:R3:W-:Y:S01]  /*10590*/  @P2 STG.E.U16 desc[UR22][R6.64], R124 ;  /* 0x0000007c06002986 */ /* 0x0007e2000c101516 */
[----:B------:R-:W-:-:S04]  /*105a0*/  LEA R8, P2, R10, R2, 0x1 ;  /* 0x000000020a087211 */ /* 0x000fc800078408ff */
[----:B--2---:R-:W-:Y:S01]  /*105b0*/  LEA.HI.X.SX32 R9, R10, R3, 0x1, P2 ;  /* 0x000000030a097211 */ /* 0x004fe200010f0eff */
[C---:B------:R-:W-:Y:S01]  /*105c0*/  VIADD R10, R11.reuse, UR4 ;  /* 0x000000040b0a7c36 */ /* 0x040fe20008000000 */
[----:B------:R-:W-:Y:S02]  /*105d0*/  PRMT R5, R124, 0x7632, R5 ;  /* 0x000076327c057816 */ /* 0x000fe40000000005 */
[----:B-1----:R-:W-:Y:S01]  /*105e0*/  ISETP.LT.AND P2, PT, R12, UR6, !P0 ;  /* 0x000000060c007c0c */ /* 0x002fe2000c741270 */
[C---:B------:R-:W-:Y:S01]  /*105f0*/  VIADD R13, R10.reuse, UR4 ;  /* 0x000000040a0d7c36 */ /* 0x040fe20008000000 */
[----:B------:R-:W1:Y:S01]  /*10600*/  LDCU UR6, c[0x0][0x39c] ;  /* 0x00007380ff0677ac */ /* 0x000e620008000800 */
[----:B------:R2:W-:Y:S01]  /*10610*/  @P1 STG.E.U16 desc[UR22][R8.64], R5 ;  /* 0x0000000508001986 */ /* 0x0005e2000c101516 */
[-C--:B------:R-:W-:Y:S01]  /*10620*/  LEA R4, P1, R11, R2.reuse, 0x1 ;  /* 0x000000020b047211 */ /* 0x080fe200078208ff */
[----:B------:R-:W-:Y:S01]  /*10630*/  VIADD R14, R13, UR4 ;  /* 0x000000040d0e7c36 */ /* 0x000fe20008000000 */
[----:B---3--:R-:W-:-:S03]  /*10640*/  LEA R6, P6, R10, R2, 0x1 ;  /* 0x000000020a067211 */ /* 0x008fc600078c08ff */
[----:B------:R-:W-:Y:S01]  /*10650*/  VIADD R15, R14, UR4 ;  /* 0x000000040e0f7c36 */ /* 0x000fe20008000000 */
[-C--:B------:R-:W-:Y:S02]  /*10660*/  LEA.HI.X.SX32 R7, R10, R3.reuse, 0x1, P6 ;  /* 0x000000030a077211 */ /* 0x080fe400030f0eff */
[-C--:B------:R-:W-:Y:S01]  /*10670*/  LEA R12, P6, R14, R2.reuse, 0x1 ;  /* 0x000000020e0c7211 */ /* 0x080fe200078c08ff */
[----:B------:R-:W-:Y:S01]  /*10680*/  VIADD R16, R15, UR4 ;  /* 0x000000040f107c36 */ /* 0x000fe20008000000 */
[----:B--2---:R-:W-:Y:S02]  /*10690*/  LEA.HI.X.SX32 R5, R11, R3, 0x1, P1 ;  /* 0x000000030b057211 */ /* 0x004fe400008f0eff */
[----:B------:R-:W-:-:S03]  /*106a0*/  LEA R10, P1, R13, R2, 0x1 ;  /* 0x000000020d0a7211 */ /* 0x000fc600078208ff */
[----:B------:R2:W-:Y:S01]  /*106b0*/  @P5 STG.E.U16 desc[UR22][R4.64], R126 ;  /* 0x0000007e04005986 */ /* 0x0005e2000c101516 */
[-C--:B------:R-:W-:Y:S02]  /*106c0*/  LEA.HI.X.SX32 R11, R13, R3.reuse, 0x1, P1 ;  /* 0x000000030d0b7211 */ /* 0x080fe400008f0eff */
[-C--:B------:R-:W-:Y:S02]  /*106d0*/  LEA.HI.X.SX32 R13, R14, R3.reuse, 0x1, P6 ;  /* 0x000000030e0d7211 */ /* 0x080fe400030f0eff */
[----:B------:R-:W-:Y:S02]  /*106e0*/  LEA R8, P6, R16, R2, 0x1 ;  /* 0x0000000210087211 */ /* 0x000fe400078c08ff */
[----:B0-----:R-:W-:Y:S02]  /*106f0*/  ISETP.LT.AND P1, PT, R17, UR5, !P0 ;  /* 0x0000000511007c0c */ /* 0x001fe4000c721270 */
[----:B-1----:R-:W-:Y:S02]  /*10700*/  ISETP.LT.AND P0, PT, R0, UR6, !P0 ;  /* 0x0000000600007c0c */ /* 0x002fe4000c701270 */
[----:B------:R-:W-:-:S02]  /*10710*/  LEA.HI.X.SX32 R9, R16, R3, 0x1, P6 ;  /* 0x0000000310097211 */ /* 0x000fc400030f0eff */
[----:B------:R-:W-:Y:S02]  /*10720*/  PRMT R0, R126, 0x7632, R0 ;  /* 0x000076327e007816 */ /* 0x000fe40000000000 */
[C---:B------:R-:W-:Y:S02]  /*10730*/  LEA R2, P6, R15.reuse, R2, 0x1 ;  /* 0x000000020f027211 */ /* 0x040fe400078c08ff */
[----:B--2---:R-:W-:Y:S01]  /*10740*/  PRMT R5, R128, 0x7632, R5 ;  /* 0x0000763280057816 */ /* 0x004fe20000000005 */
[----:B------:R0:W-:Y:S01]  /*10750*/  @P4 STG.E.U16 desc[UR22][R6.64], R0 ;  /* 0x0000000006004986 */ /* 0x0001e2000c101516 */
[----:B------:R-:W-:-:S03]  /*10760*/  LEA.HI.X.SX32 R3, R15, R3, 0x1, P6 ;  /* 0x000000030f037211 */ /* 0x000fc600030f0eff */
[----:B------:R1:W-:Y:S04]  /*10770*/  @P3 STG.E.U16 desc[UR22][R10.64], R128 ;  /* 0x000000800a003986 */ /* 0x0003e8000c101516 */
[----:B------:R1:W-:Y:S01]  /*10780*/  @P2 STG.E.U16 desc[UR22][R12.64], R5 ;  /* 0x000000050c002986 */ /* 0x0003e2000c101516 */
[----:B0-----:R-:W-:-:S03]  /*10790*/  PRMT R7, R130, 0x7632, R7 ;  /* 0x0000763282077816 */ /* 0x001fc60000000007 */
[----:B------:R1:W-:Y:S04]  /*107a0*/  @P1 STG.E.U16 desc[UR22][R2.64], R130 ;  /* 0x0000008202001986 */ /* 0x0003e8000c101516 */
[----:B------:R1:W-:Y:S01]  /*107b0*/  @P0 STG.E.U16 desc[UR22][R8.64], R7 ;  /* 0x0000000708000986 */ /* 0x0003e2000c101516 */
[----:B----4-:R-:W-:Y:S06]  /*107c0*/  BAR.SYNC.DEFER_BLOCKING 0x0 ;  /* 0x0000000000007b1d */ /* 0x010fec0000010000 */
[----:B------:R-:W-:Y:S05]  /*107d0*/  BRA.U UP0, `(.L_x_14) ;  /* 0x0000000100a07547 */ /* 0x000fea000b800000 */
[----:B------:R-:W0:Y:S01]  /*107e0*/  S2UR UR5, SR_CgaCtaId ;  /* 0x00000000000579c3 */ /* 0x000e220000008800 */
[----:B------:R-:W-:Y:S01]  /*107f0*/  NOP ;  /* 0x0000000000007918 */ /* 0x000fe20000000000 */
[----:B------:R-:W-:Y:S01]  /*10800*/  UMOV UR4, 0x50 ;  /* 0x0000005000047882 */ /* 0x000fe20000000000 */
[----:B------:R-:W-:Y:S02]  /*10810*/  IMAD.U32 R0, RZ, RZ, UR8 ;  /* 0x00000008ff007e24 */ /* 0x000fe4000f8e00ff */
[----:B-1----:R-:W-:Y:S02]  /*10820*/  IMAD.MOV.U32 R3, RZ, RZ, 0xff ;  /* 0x000000ffff037424 */ /* 0x002fe400078e00ff */
[----:B------:R-:W-:Y:S01]  /*10830*/  IMAD.MOV.U32 R7, RZ, RZ, 0x1 ;  /* 0x00000001ff077424 */ /* 0x000fe200078e00ff */
[----:B------:R-:W-:-:S04]  /*10840*/  LOP3.LUT R0, R0, 0xffff, RZ, 0xc0, !PT ;  /* 0x0000ffff00007812 */ /* 0x000fc800078ec0ff */
[----:B------:R-:W-:-:S05]  /*10850*/  SHF.R.U32.HI R0, RZ, 0x5, R0 ;  /* 0x00000005ff007819 */ /* 0x000fca0000011600 */
[----:B------:R-:W-:Y:S01]  /*10860*/  VIADD R2, R0, 0x10 ;  /* 0x0000001000027836 */ /* 0x000fe20000000000 */
[----:B------:R-:W-:Y:S01]  /*10870*/  SHF.L.U32 R0, R3, R0, RZ ;  /* 0x0000000003007219 */ /* 0x000fe200000006ff */
[----:B0-----:R-:W-:-:S03]  /*10880*/  ULEA UR6, UR5, UR4, 0x18 ;  /* 0x0000000405067291 */ /* 0x001fc6000f8ec0ff */
[----:B------:R-:W-:-:S04]  /*10890*/  SHF.L.U32 R3, R7, R2, RZ ;  /* 0x0000000207037219 */ /* 0x000fc800000006ff */
[----:B------:R-:W-:Y:S02]  /*108a0*/  LOP3.LUT R0, R3, R0, RZ, 0xfc, !PT ;  /* 0x0000000003007212 */ /* 0x000fe400078efcff */
[----:B------:R-:W0:Y:S02]  /*108b0*/  LDS R5, [UR6] ;  /* 0x00000006ff057984 */ /* 0x000e240008000800 */
[C---:B------:R-:W-:Y:S02]  /*108c0*/  LOP3.LUT R2, R0.reuse, 0xffff, RZ, 0xc0, !PT ;  /* 0x0000ffff00027812 */ /* 0x040fe400078ec0ff */
[----:B0-----:R-:W-:-:S04]  /*108d0*/  LOP3.LUT R3, R0, 0xffff, R5, 0x80, !PT ;  /* 0x0000ffff00037812 */ /* 0x001fc800078e8005 */
[----:B------:R-:W-:-:S13]  /*108e0*/  ISETP.NE.AND P0, PT, R3, R2, PT ;  /* 0x000000020300720c */ /* 0x000fda0003f05270 */
[----:B------:R-:W-:Y:S05]  /*108f0*/  @P0 BRA `(.L_x_15) ;  /* 0x0000000000500947 */ /* 0x000fea0003800000 */
[----:B------:R-:W-:Y:S02]  /*10900*/  SHF.R.U32.HI R5, RZ, 0x10, R5 ;  /* 0x00000010ff057819 */ /* 0x000fe40000011605 */
[----:B------:R-:W-:-:S04]  /*10910*/  SHF.R.U32.HI R2, RZ, 0x10, R0 ;  /* 0x00000010ff027819 */ /* 0x000fc80000011600 */
[----:B------:R-:W-:-:S04]  /*10920*/  LOP3.LUT R5, R5, R2, RZ, 0xc0, !PT ;  /* 0x0000000205057212 */ /* 0x000fc800078ec0ff */
[----:B------:R-:W-:-:S13]  /*10930*/  ISETP.NE.AND P0, PT, R5, R2, PT ;  /* 0x000000020500720c */ /* 0x000fda0003f05270 */
[----:B------:R-:W-:Y:S05]  /*10940*/  @P0 BRA `(.L_x_16) ;  /* 0x0000000000300947 */ /* 0x000fea0003800000 */
[----:B------:R-:W-:Y:S01]  /*10950*/  R2UR UR4, R0 ;  /* 0x00000000000472ca */ /* 0x000fe200000e0000 */
[----:B------:R-:W-:Y:S01]  /*10960*/  VOTEU.ANY UR5, UPT, PT ;  /* 0x0000000000057886 */ /* 0x000fe200038e0100 */
[----:B------:R-:W0:Y:S01]  /*10970*/  S2R R0, SR_LANEID ;  /* 0x0000000000007919 */ /* 0x000e220000000000 */
[----:B------:R-:W-:-:S10]  /*10980*/  UFLO.U32 UR5, UR5 ;  /* 0x00000005000572bd */ /* 0x000fd400080e0000 */
[----:B------:R-:W-:-:S06]  /*10990*/  ULOP3.LUT UR4, URZ, UR4, URZ, 0x33, !UPT ;  /* 0x00000004ff047292 */ /* 0x000fcc000f8e33ff */
[----:B------:R-:W-:-:S04]  /*109a0*/  IMAD.U32 R2, RZ, RZ, UR4 ;  /* 0x00000004ff027e24 */ /* 0x000fc8000f8e00ff */
[----:B------:R-:W1:Y:S02]  /*109b0*/  REDUX UR7, R2 ;  /* 0x00000000020773c4 */ /* 0x000e640000000000 */
[----:B------:R2:W-:Y:S01]  /*109c0*/  UTCATOMSWS.AND URZ, UR4 ;  /* 0x0000000400ff79e3 */ /* 0x0005e20008000000 */
[----:B0-----:R-:W-:Y:S01]  /*109d0*/  ISETP.EQ.U32.AND P0, PT, R0, UR5, PT ;  /* 0x0000000500007c0c */ /* 0x001fe2000bf02070 */
[----:B-1----:R-:W-:-:S12]  /*109e0*/  IMAD.U32 R0, RZ, RZ, UR7 ;  /* 0x00000007ff007e24 */ /* 0x002fd8000f8e00ff */
[----:B------:R2:W-:Y:S01]  /*109f0*/  @P0 ATOMS.AND RZ, [UR6], R0 ;  /* 0x00000000ffff098c */ /* 0x0005e2000a800006 */
[----:B------:R-:W-:Y:S05]  /*10a00*/  BRA `(.L_x_14) ;  /* 0x0000000000147947 */ /* 0x000fea0003800000 */
.L_x_16:
[----:B------:R-:W-:-:S07]  /*10a10*/  MOV R2, 0x10a30 ;  /* 0x00010a3000027802 */ /* 0x000fce0000000f00 */
[----:B------:R-:W-:Y:S05]  /*10a20*/  CALL.REL.NOINC `($__internal_0_$__cuda_sm10x_tcgen05_guardrail_trap_col_being_dealloced_not_returned_by_alloc) ;  /* 0x00000000002c7944 */ /* 0x000fea0003c00000 */
[----:B------:R-:W-:Y:S05]  /*10a30*/  BRA `(.L_x_14) ;  /* 0x0000000000087947 */ /* 0x000fea0003800000 */
.L_x_15:
[----:B------:R-:W-:-:S07]  /*10a40*/  MOV R2, 0x10a60 ;  /* 0x00010a6000027802 */ /* 0x000fce0000000f00 */
[----:B------:R-:W-:Y:S05]  /*10a50*/  CALL.REL.NOINC `($__internal_2_$__cuda_sm10x_tcgen05_guardrail_trap_unallocated_columns_being_dealloced) ;  /* 0x0000000000387944 */ /* 0x000fea0003c00000 */
.L_x_14:
[----:B------:R-:W-:Y:S01]  /*10a60*/  NOP ;  /* 0x0000000000007918 */ /* 0x000fe20000000000 */
[----:B--2---:R-:W-:Y:S05]  /*10a70*/  EXIT ;  /* 0x000000000000794d */ /* 0x004fea0003800000 */
.L_x_9:
[----:B------:R-:W0:Y:S02]  /*10a80*/  SYNCS.PHASECHK.TRANS64.TRYWAIT P1, [UR11], R7 ;  /* 0x00000007ff0075a7 */ /* 0x000e24000802110b */
[----:B0-----:R-:W-:Y:S05]  /*10a90*/  @!P1 BRA `(.L_x_9) ;  /* 0xfffffffc00f89947 */ /* 0x001fea000383ffff */
[----:B------:R-:W-:Y:S05]  /*10aa0*/  BRA `(.L_x_17) ;  /* 0xffffffa400e87947 */ /* 0x000fea000383ffff */
.L_x_13:
[----:B------:R-:W0:Y:S02]  /*10ab0*/  SYNCS.PHASECHK.TRANS64.TRYWAIT P0, [UR11], R2 ;  /* 0x00000002ff0075a7 */ /* 0x000e24000800110b */
[----:B0-----:R-:W-:Y:S05]  /*10ac0*/  @!P0 BRA `(.L_x_13) ;  /* 0xfffffffc00f88947 */ /* 0x001fea000383ffff */
[----:B------:R-:W-:Y:S05]  /*10ad0*/  BRA `(.L_x_12) ;  /* 0xffffffbc00587947 */ /* 0x000fea000383ffff */
        .weak           $__internal_0_$__cuda_sm10x_tcgen05_guardrail_trap_col_being_dealloced_not_returned_by_alloc
        .type           $__internal_0_$__cuda_sm10x_tcgen05_guardrail_trap_col_being_dealloced_not_returned_by_alloc,@function
        .size           $__internal_0_$__cuda_sm10x_tcgen05_guardrail_trap_col_being_dealloced_not_returned_by_alloc,($__internal_1_$__cuda_sm10x_tcgen05_guardrail_trap_phase_invalid_during_alloc - $__internal_0_$__cuda_sm10x_tcgen05_guardrail_trap_col_being_dealloced_not_returned_by_alloc)
$__internal_0_$__cuda_sm10x_tcgen05_guardrail_trap_col_being_dealloced_not_returned_by_alloc:
[----:B------:R-:W-:Y:S05]  /*10ae0*/  BPT.TRAP 0x1 ;  /* 0x000000040000795c */ /* 0x000fea0000300000 */
[----:B------:R-:W-:-:S04]  /*10af0*/  IMAD.MOV.U32 R3, RZ, RZ, 0x0 ;  /* 0x00000000ff037424 */ /* 0x000fc800078e00ff */
[----:B------:R-:W-:Y:S05]  /*10b00*/  RET.REL.NODEC R2 `(matmul_kernel) ;  /* 0xfffffef4023c7950 */ /* 0x000fea0003c3ffff */
        .weak           $__internal_1_$__cuda_sm10x_tcgen05_guardrail_trap_phase_invalid_during_alloc
        .type           $__internal_1_$__cuda_sm10x_tcgen05_guardrail_trap_phase_invalid_during_alloc,@function
        .size           $__internal_1_$__cuda_sm10x_tcgen05_guardrail_trap_phase_invalid_during_alloc,($__internal_2_$__cuda_sm10x_tcgen05_guardrail_trap_unallocated_columns_being_dealloced - $__internal_1_$__cuda_sm10x_tcgen05_guardrail_trap_phase_invalid_during_alloc)
$__internal_1_$__cuda_sm10x_tcgen05_guardrail_trap_phase_invalid_during_alloc:
[----:B------:R-:W-:Y:S05]  /*10b10*/  BPT.TRAP 0x1 ;  /* 0x000000040000795c */ /* 0x000fea0000300000 */
[----:B------:R-:W-:-:S04]  /*10b20*/  IMAD.MOV.U32 R3, RZ, RZ, 0x0 ;  /* 0x00000000ff037424 */ /* 0x000fc800078e00ff */
[----:B------:R-:W-:Y:S05]  /*10b30*/  RET.REL.NODEC R2 `(matmul_kernel) ;  /* 0xfffffef402307950 */ /* 0x000fea0003c3ffff */
        .weak           $__internal_2_$__cuda_sm10x_tcgen05_guardrail_trap_unallocated_columns_being_dealloced
        .type           $__internal_2_$__cuda_sm10x_tcgen05_guardrail_trap_unallocated_columns_being_dealloced,@function
        .size           $__internal_2_$__cuda_sm10x_tcgen05_guardrail_trap_unallocated_columns_being_dealloced,(.L_x_21 - $__internal_2_$__cuda_sm10x_tcgen05_guardrail_trap_unallocated_columns_being_dealloced)
$__internal_2_$__cuda_sm10x_tcgen05_guardrail_trap_unallocated_columns_being_dealloced:
[----:B------:R-:W-:Y:S05]  /*10b40*/  BPT.TRAP 0x1 ;  /* 0x000000040000795c */ /* 0x000fea0000300000 */
[----:B------:R-:W-:-:S04]  /*10b50*/  IMAD.MOV.U32 R3, RZ, RZ, 0x0 ;  /* 0x00000000ff037424 */ /* 0x000fc800078e00ff */
[----:B------:R-:W-:Y:S05]  /*10b60*/  RET.REL.NODEC R2 `(matmul_kernel) ;  /* 0xfffffef402247950 */ /* 0x000fea0003c3ffff */
.L_x_18:
[----:B------:R-:W-:-:S00]  /*10b70*/  BRA `(.L_x_18) ;  /* 0xfffffffc00fc7947 */ /* 0x000fc0000383ffff */
[----:B------:R-:W-:-:S00]  /*10b80*/  NOP ;  /* 0x0000000000007918 */ /* 0x000fc00000000000 */
[----:B------:R-:W-:-:S00]  /*10b90*/  NOP ;  /* 0x0000000000007918 */ /* 0x000fc00000000000 */
[----:B------:R-:W-:-:S00]  /*10ba0*/  NOP ;  /* 0x0000000000007918 */ /* 0x000fc00000000000 */
[----:B------:R-:W-:-:S00]  /*10bb0*/  NOP ;  /* 0x0000000000007918 */ /* 0x000fc00000000000 */
[----:B------:R-:W-:-:S00]  /*10bc0*/  NOP ;  /* 0x0000000000007918 */ /* 0x000fc00000000000 */
[----:B------:R-:W-:-:S00]  /*10bd0*/  NOP ;  /* 0x0000000000007918 */ /* 0x000fc00000000000 */
[----:B------:R-:W-:-:S00]  /*10be0*/  NOP ;  /* 0x0000000000007918 */ /* 0x000fc00000000000 */
[----:B------:R-:W-:-:S00]  /*10bf0*/  NOP ;  /* 0x0000000000007918 */ /* 0x000fc00000000000 */
.L_x_21:


//--------------------- .nv.shared.matmul_kernel  --------------------------
	.section	.nv.shared.matmul_kernel,"aw",@nobits
	.sectionflags	@""
	.align	16
	.zero		1024


//--------------------- .nv.shared.reserved.0     --------------------------
	.section	.nv.shared.reserved.0,"aw",@nobits
	.align	8
	.weak		__nv_reservedSMEM_offset_0_alias
	.size		__nv_reservedSMEM_offset_0_alias, 0, 64
	.other		__nv_reservedSMEM_offset_0_alias,@"STO_CUDA_RESERVED_SHARED STV_DEFAULT"
__nv_reservedSMEM_offset_0_alias:
	.zero		0
.nv.shared.reserved.0:
	.zero		64
	.weak		__nv_reservedSMEM_allocation_phase
	.type		__nv_reservedSMEM_allocation_phase,@object
	.size		__nv_reservedSMEM_allocation_phase,(.L_0 - __nv_reservedSMEM_allocation_phase)
__nv_reservedSMEM_allocation_phase:
	.zero		1
.L_0:
	.zero		7
	.weak		__nv_reservedSMEM_devtool_atexit_pc
	.type		__nv_reservedSMEM_devtool_atexit_pc,@object
	.size		__nv_reservedSMEM_devtool_atexit_pc,(__nv_reservedSMEM_allocation_mask - __nv_reservedSMEM_devtool_atexit_pc)
__nv_reservedSMEM_devtool_atexit_pc:
	.zero		8
	.weak		__nv_reservedSMEM_allocation_mask
	.type		__nv_reservedSMEM_allocation_mask,@object
	.size		__nv_reservedSMEM_allocation_mask,(.L_2 - __nv_reservedSMEM_allocation_mask)
__nv_reservedSMEM_allocation_mask:
	.zero		4
.L_2:


//--------------------- .nv.constant0.matmul_kernel --------------------------
	.section	.nv.constant0.matmul_kernel,"a",@progbits
	.sectionflags	@""
	.align	4
.nv.constant0.matmul_kernel:
	.zero		976


//--------------------- SYMBOLS --------------------------

	.type		.nv.reservedSmem.offset0,@object
	.size		.nv.reservedSmem.offset0,0x4
	.type		.nv.reservedSmem.cap,@object
	.size		.nv.reservedSmem.cap,0x4
